	.target	sm_100a

	.elftype	@"ET_EXEC"


//--------------------- .note.nv.tkinfo           --------------------------
	.section	.note.nv.tkinfo,"",@"SHT_NOTE"
	.sectionflags	@"SHF_NOTE_NV_TKINFO"
	.tkinfo
        /*0018*/ 	.word	0x00000002
        /*0030*/ 	.string	""
        /*0030*/ 	.string	"ptxas"
        /*0030*/ 	.string	"Cuda compilation tools, release 13.0, V13.0.88"
        /*0030*/ 	.string	"Build cuda_13.0.r13.0/compiler.36424714_0"
        /*0030*/ 	.string	"-arch sm_100a -m 64 "



//--------------------- .note.nv.cuinfo           --------------------------
	.section	.note.nv.cuinfo,"",@"SHT_NOTE"
	.sectionflags	@"SHF_NOTE_NV_CUINFO"
        /*0018*/ 	.short	0x0002
        /*001a*/ 	.short	0x0064
        /*001c*/ 	.short	0x0082
	.zero		2


//--------------------- .nv.info                  --------------------------
	.section	.nv.info,"",@"SHT_CUDA_INFO"
	.align	4


	//----- nvinfo : EIATTR_REGCOUNT
	.align		4
        /*0000*/ 	.byte	0x04, 0x2f
        /*0002*/ 	.short	(.L_19 - .L_18)
	.align		4
.L_18:
        /*0004*/ 	.word	index@(_ZN7cutlass13device_kernelINS_4gemm6kernel13GemmUniversalIN4cute5tupleIJiiiiEEENS1_10collective13CollectiveMmaINS1_35MainloopSm100TmaUmmaWarpSpecializedILi2ELi2ELi4ENS5_IJNS4_1CILi1EEESB_SB_EEEEENS5_IJNSA_ILi128EEESE_SE_EEENS_6half_tENS5_IJlSB_lEEESG_SH_NS4_8TiledMMAINS4_8MMA_AtomIJNS4_20SM100_MMA_F16BF16_SSISG_SG_fLi128ELi128ELNS4_4UMMA5MajorE0ELSM_0ELNSL_7ScaleInE0ELSN_0EEEEEENS4_6LayoutISC_NS5_IJNSA_ILi0EEESR_SR_EEEEENS5_IJNS4_10UnderscoreESU_SU_EEEEENS4_13SM90_TMA_LOADENS4_14ComposedLayoutINS4_7SwizzleILi3ELi4ELi3EEENS4_18smem_ptr_flag_bitsILi16EEENSQ_INS5_IJNSA_ILi8EEENSA_ILi64EEEEEENS5_IJS14_SB_EEEEEEEvNS4_8identityESX_S18_vS19_EENS_8epilogue10collective18CollectiveEpilogueINS1B_23Sm100TmaWarpSpecializedILi4ELi2ELi32ELb1ELb0EEEJSF_NS5_IJNSQ_ISE_SB_EENSQ_INSA_ILi32EEESB_EEEEESG_SH_SG_SH_NS1B_6fusion15FusionCallbacksIS1F_NS1K_17LinearCombinationISG_fSG_fLNS_15FloatRoundStyleE2EEESF_S1J_JEEENS4_5SM1004TMEM4LOAD26SM100_TMEM_LOAD_32dp32b32xESX_NSY_INSZ_ILi2ELi4ELi3EEES12_NSQ_INS5_IJS13_S1H_EEENS5_IJS1H_SB_EEEEEEENS4_39AutoVectorizingCopyWithAssumedAlignmentILi128EEENS4_14SM90_TMA_STOREES1Y_S20_S20_EEEvvEEEEvNT_6ParamsE)
        /*0008*/ 	.word	0x0000006e


	//----- nvinfo : EIATTR_FRAME_SIZE
	.align		4
.L_19:
        /*000c*/ 	.byte	0x04, 0x11
        /*000e*/ 	.short	(.L_21 - .L_20)
	.align		4
.L_20:
        /*0010*/ 	.word	index@($__internal_2_$__cuda_sm10x_tcgen05_guardrail_trap_unallocated_columns_being_dealloced)
        /*0014*/ 	.word	0x00000000


	//----- nvinfo : EIATTR_FRAME_SIZE
	.align		4
.L_21:
        /*0018*/ 	.byte	0x04, 0x11
        /*001a*/ 	.short	(.L_23 - .L_22)
	.align		4
.L_22:
        /*001c*/ 	.word	index@($__internal_1_$__cuda_sm10x_tcgen05_guardrail_trap_phase_invalid_during_alloc)
        /*0020*/ 	.word	0x00000000


	//----- nvinfo : EIATTR_FRAME_SIZE
	.align		4
.L_23:
        /*0024*/ 	.byte	0x04, 0x11
        /*0026*/ 	.short	(.L_25 - .L_24)
	.align		4
.L_24:
        /*0028*/ 	.word	index@($__internal_0_$__cuda_sm10x_tcgen05_guardrail_trap_col_being_dealloced_not_returned_by_alloc)
        /*002c*/ 	.word	0x00000000


	//----- nvinfo : EIATTR_FRAME_SIZE
	.align		4
.L_25:
        /*0030*/ 	.byte	0x04, 0x11
        /*0032*/ 	.short	(.L_27 - .L_26)
	.align		4
.L_26:
        /*0034*/ 	.word	index@(_ZN7cutlass13device_kernelINS_4gemm6kernel13GemmUniversalIN4cute5tupleIJiiiiEEENS1_10collective13CollectiveMmaINS1_35MainloopSm100TmaUmmaWarpSpecializedILi2ELi2ELi4ENS5_IJNS4_1CILi1EEESB_SB_EEEEENS5_IJNSA_ILi128EEESE_SE_EEENS_6half_tENS5_IJlSB_lEEESG_SH_NS4_8TiledMMAINS4_8MMA_AtomIJNS4_20SM100_MMA_F16BF16_SSISG_SG_fLi128ELi128ELNS4_4UMMA5MajorE0ELSM_0ELNSL_7ScaleInE0ELSN_0EEEEEENS4_6LayoutISC_NS5_IJNSA_ILi0EEESR_SR_EEEEENS5_IJNS4_10UnderscoreESU_SU_EEEEENS4_13SM90_TMA_LOADENS4_14ComposedLayoutINS4_7SwizzleILi3ELi4ELi3EEENS4_18smem_ptr_flag_bitsILi16EEENSQ_INS5_IJNSA_ILi8EEENSA_ILi64EEEEEENS5_IJS14_SB_EEEEEEEvNS4_8identityESX_S18_vS19_EENS_8epilogue10collective18CollectiveEpilogueINS1B_23Sm100TmaWarpSpecializedILi4ELi2ELi32ELb1ELb0EEEJSF_NS5_IJNSQ_ISE_SB_EENSQ_INSA_ILi32EEESB_EEEEESG_SH_SG_SH_NS1B_6fusion15FusionCallbacksIS1F_NS1K_17LinearCombinationISG_fSG_fLNS_15FloatRoundStyleE2EEESF_S1J_JEEENS4_5SM1004TMEM4LOAD26SM100_TMEM_LOAD_32dp32b32xESX_NSY_INSZ_ILi2ELi4ELi3EEES12_NSQ_INS5_IJS13_S1H_EEENS5_IJS1H_SB_EEEEEEENS4_39AutoVectorizingCopyWithAssumedAlignmentILi128EEENS4_14SM90_TMA_STOREES1Y_S20_S20_EEEvvEEEEvNT_6ParamsE)
        /*0038*/ 	.word	0x00000000


	//----- nvinfo : EIATTR_MIN_STACK_SIZE
	.align		4
.L_27:
        /*003c*/ 	.byte	0x04, 0x12
        /*003e*/ 	.short	(.L_29 - .L_28)
	.align		4
.L_28:
        /*0040*/ 	.word	index@(_ZN7cutlass13device_kernelINS_4gemm6kernel13GemmUniversalIN4cute5tupleIJiiiiEEENS1_10collective13CollectiveMmaINS1_35MainloopSm100TmaUmmaWarpSpecializedILi2ELi2ELi4ENS5_IJNS4_1CILi1EEESB_SB_EEEEENS5_IJNSA_ILi128EEESE_SE_EEENS_6half_tENS5_IJlSB_lEEESG_SH_NS4_8TiledMMAINS4_8MMA_AtomIJNS4_20SM100_MMA_F16BF16_SSISG_SG_fLi128ELi128ELNS4_4UMMA5MajorE0ELSM_0ELNSL_7ScaleInE0ELSN_0EEEEEENS4_6LayoutISC_NS5_IJNSA_ILi0EEESR_SR_EEEEENS5_IJNS4_10UnderscoreESU_SU_EEEEENS4_13SM90_TMA_LOADENS4_14ComposedLayoutINS4_7SwizzleILi3ELi4ELi3EEENS4_18smem_ptr_flag_bitsILi16EEENSQ_INS5_IJNSA_ILi8EEENSA_ILi64EEEEEENS5_IJS14_SB_EEEEEEEvNS4_8identityESX_S18_vS19_EENS_8epilogue10collective18CollectiveEpilogueINS1B_23Sm100TmaWarpSpecializedILi4ELi2ELi32ELb1ELb0EEEJSF_NS5_IJNSQ_ISE_SB_EENSQ_INSA_ILi32EEESB_EEEEESG_SH_SG_SH_NS1B_6fusion15FusionCallbacksIS1F_NS1K_17LinearCombinationISG_fSG_fLNS_15FloatRoundStyleE2EEESF_S1J_JEEENS4_5SM1004TMEM4LOAD26SM100_TMEM_LOAD_32dp32b32xESX_NSY_INSZ_ILi2ELi4ELi3EEES12_NSQ_INS5_IJS13_S1H_EEENS5_IJS1H_SB_EEEEEEENS4_39AutoVectorizingCopyWithAssumedAlignmentILi128EEENS4_14SM90_TMA_STOREES1Y_S20_S20_EEEvvEEEEvNT_6ParamsE)
        /*0044*/ 	.word	0x00000000
.L_29:


//--------------------- .nv.compat                --------------------------
	.section	.nv.compat,"",@"SHT_CUDA_COMPAT_INFO"
	.align	4
        /*0000*/ 	.byte	0x02, 0x09, 0x01, 0x00, 0x02, 0x02, 0x02, 0x00, 0x02, 0x05, 0x05, 0x00, 0x03, 0x07, 0x01, 0x01
        /*0010*/ 	.byte	0x02, 0x03, 0x01, 0x00, 0x02, 0x06, 0x01, 0x00, 0x04, 0x0b, 0x08, 0x00, 0x09, 0x00, 0x00, 0x00
        /*0020*/ 	.byte	0x00, 0x00, 0x00, 0x00


//--------------------- .nv.info._ZN7cutlass13device_kernelINS_4gemm6kernel13GemmUniversalIN4cute5tupleIJiiiiEEENS1_10collective13CollectiveMmaINS1_35MainloopSm100TmaUmmaWarpSpecializedILi2ELi2ELi4ENS5_IJNS4_1CILi1EEESB_SB_EEEEENS5_IJNSA_ILi128EEESE_SE_EEENS_6half_tENS5_IJlSB_lEEESG_SH_NS4_8TiledMMAINS4_8MMA_AtomIJNS4_20SM100_MMA_F16BF16_SSISG_SG_fLi128ELi128ELNS4_4UMMA5MajorE0ELSM_0ELNSL_7ScaleInE0ELSN_0EEEEEENS4_6LayoutISC_NS5_IJNSA_ILi0EEESR_SR_EEEEENS5_IJNS4_10UnderscoreESU_SU_EEEEENS4_13SM90_TMA_LOADENS4_14ComposedLayoutINS4_7SwizzleILi3ELi4ELi3EEENS4_18smem_ptr_flag_bitsILi16EEENSQ_INS5_IJNSA_ILi8EEENSA_ILi64EEEEEENS5_IJS14_SB_EEEEEEEvNS4_8identityESX_S18_vS19_EENS_8epilogue10collective18CollectiveEpilogueINS1B_23Sm100TmaWarpSpecializedILi4ELi2ELi32ELb1ELb0EEEJSF_NS5_IJNSQ_ISE_SB_EENSQ_INSA_ILi32EEESB_EEEEESG_SH_SG_SH_NS1B_6fusion15FusionCallbacksIS1F_NS1K_17LinearCombinationISG_fSG_fLNS_15FloatRoundStyleE2EEESF_S1J_JEEENS4_5SM1004TMEM4LOAD26SM100_TMEM_LOAD_32dp32b32xESX_NSY_INSZ_ILi2ELi4ELi3EEES12_NSQ_INS5_IJS13_S1H_EEENS5_IJS1H_SB_EEEEEEENS4_39AutoVectorizingCopyWithAssumedAlignmentILi128EEENS4_14SM90_TMA_STOREES1Y_S20_S20_EEEvvEEEEvNT_6ParamsE --------------------------
	.section	.nv.info._ZN7cutlass13device_kernelINS_4gemm6kernel13GemmUniversalIN4cute5tupleIJiiiiEEENS1_10collective13CollectiveMmaINS1_35MainloopSm100TmaUmmaWarpSpecializedILi2ELi2ELi4ENS5_IJNS4_1CILi1EEESB_SB_EEEEENS5_IJNSA_ILi128EEESE_SE_EEENS_6half_tENS5_IJlSB_lEEESG_SH_NS4_8TiledMMAINS4_8MMA_AtomIJNS4_20SM100_MMA_F16BF16_SSISG_SG_fLi128ELi128ELNS4_4UMMA5MajorE0ELSM_0ELNSL_7ScaleInE0ELSN_0EEEEEENS4_6LayoutISC_NS5_IJNSA_ILi0EEESR_SR_EEEEENS5_IJNS4_10UnderscoreESU_SU_EEEEENS4_13SM90_TMA_LOADENS4_14ComposedLayoutINS4_7SwizzleILi3ELi4ELi3EEENS4_18smem_ptr_flag_bitsILi16EEENSQ_INS5_IJNSA_ILi8EEENSA_ILi64EEEEEENS5_IJS14_SB_EEEEEEEvNS4_8identityESX_S18_vS19_EENS_8epilogue10collective18CollectiveEpilogueINS1B_23Sm100TmaWarpSpecializedILi4ELi2ELi32ELb1ELb0EEEJSF_NS5_IJNSQ_ISE_SB_EENSQ_INSA_ILi32EEESB_EEEEESG_SH_SG_SH_NS1B_6fusion15FusionCallbacksIS1F_NS1K_17LinearCombinationISG_fSG_fLNS_15FloatRoundStyleE2EEESF_S1J_JEEENS4_5SM1004TMEM4LOAD26SM100_TMEM_LOAD_32dp32b32xESX_NSY_INSZ_ILi2ELi4ELi3EEES12_NSQ_INS5_IJS13_S1H_EEENS5_IJS1H_SB_EEEEEEENS4_39AutoVectorizingCopyWithAssumedAlignmentILi128EEENS4_14SM90_TMA_STOREES1Y_S20_S20_EEEvvEEEEvNT_6ParamsE,"",@"SHT_CUDA_INFO"
	.sectionflags	@""
	.align	4


	//----- nvinfo : EIATTR_CUDA_API_VERSION
	.align		4
        /*0000*/ 	.byte	0x04, 0x37
        /*0002*/ 	.short	(.L_31 - .L_30)
.L_30:
        /*0004*/ 	.word	0x00000082


	//----- nvinfo : EIATTR_KPARAM_INFO
	.align		4
.L_31:
        /*0008*/ 	.byte	0x04, 0x17
        /*000a*/ 	.short	(.L_33 - .L_32)
.L_32:
        /*000c*/ 	.word	0x00000000
        /*0010*/ 	.short	0x0000
        /*0012*/ 	.short	0x0000
        /*0014*/ 	.byte	0x00, 0xf0, 0x01, 0x20


	//----- nvinfo : EIATTR_AT_ENTRY_FRAGMENTS
	.align		4
.L_33:
        /*0018*/ 	.byte	0x04, 0x4f
        /*001a*/ 	.short	(.L_35 - .L_34)


	//   ....[0]....
.L_34:
        /*001c*/ 	.word	0x00000006


	//----- nvinfo : EIATTR_RESERVED_SMEM_USED
	.align		4
.L_35:
        /*0020*/ 	.byte	0x01, 0x41
	.zero		2


	//----- nvinfo : EIATTR_SPARSE_MMA_MASK
	.align		4
        /*0024*/ 	.byte	0x03, 0x50
        /*0026*/ 	.short	0x0000


	//----- nvinfo : EIATTR_TCGEN05_1CTA_USED
	.align		4
        /*0028*/ 	.byte	0x01, 0x51
	.zero		2


	//----- nvinfo : EIATTR_MAXREG_COUNT
	.align		4
        /*002c*/ 	.byte	0x03, 0x1b
        /*002e*/ 	.short	0x00ff


	//----- nvinfo : EIATTR_NUM_BARRIERS
	.align		4
        /*0030*/ 	.byte	0x02, 0x4c
        /*0032*/ 	.byte	0x07
	.zero		1


	//----- nvinfo : EIATTR_EXTERNS
	.align		4
        /*0034*/ 	.byte	0x04, 0x0f
        /*0036*/ 	.short	(.L_37 - .L_36)


	//   ....[0]....
	.align		4
.L_36:
        /*0038*/ 	.word	index@(__assertfail)


	//----- nvinfo : EIATTR_MERCURY_ISA_VERSION
	.align		4
.L_37:
        /*003c*/ 	.byte	0x03, 0x5f
        /*003e*/ 	.short	0x0101


	//----- nvinfo : EIATTR_INT_WARP_WIDE_INSTR_OFFSETS
	.align		4
        /*0040*/ 	.byte	0x04, 0x31
        /*0042*/ 	.short	(.L_39 - .L_38)


	//   ....[0]....
.L_38:
        /*0044*/ 	.word	0x00001ee0


	//   ....[1]....
        /*0048*/ 	.word	0x000039c0


	//   ....[2]....
        /*004c*/ 	.word	0x000039f0


	//   ....[3]....
        /*0050*/ 	.word	0x00003a40


	//   ....[4]....
        /*0054*/ 	.word	0x00004360


	//   ....[5]....
        /*0058*/ 	.word	0x000043c0


	//   ....[6]....
        /*005c*/ 	.word	0x000044a0


	//   ....[7]....
        /*0060*/ 	.word	0x00004510


	//   ....[8]....
        /*0064*/ 	.word	0x00004620


	//   ....[9]....
        /*0068*/ 	.word	0x000046b0


	//   ....[10]....
        /*006c*/ 	.word	0x00004880


	//   ....[11]....
        /*0070*/ 	.word	0x000049e0


	//----- nvinfo : EIATTR_COOP_GROUP_MASK_REGIDS
	.align		4
.L_39:
        /*0074*/ 	.byte	0x04, 0x29
        /*0076*/ 	.short	(.L_41 - .L_40)


	//   ....[0]....
.L_40:
        /*0078*/ 	.word	0xffffffff


	//   ....[1]....
        /*007c*/ 	.word	0xffffffff


	//   ....[2]....
        /*0080*/ 	.word	0xffffffff


	//   ....[3]....
        /*0084*/ 	.word	0xffffffff


	//   ....[4]....
        /*0088*/ 	.word	0xffffffff


	//   ....[5]....
        /*008c*/ 	.word	0xffffffff


	//   ....[6]....
        /*0090*/ 	.word	0xffffffff


	//   ....[7]....
        /*0094*/ 	.word	0xffffffff


	//   ....[8]....
        /*0098*/ 	.word	0xffffffff


	//   ....[9]....
        /*009c*/ 	.word	0xffffffff


	//   ....[10]....
        /*00a0*/ 	.word	0xffffffff


	//   ....[11]....
        /*00a4*/ 	.word	0xffffffff


	//   ....[12]....
        /*00a8*/ 	.word	0xffffffff


	//----- nvinfo : EIATTR_COOP_GROUP_INSTR_OFFSETS
	.align		4
.L_41:
        /*00ac*/ 	.byte	0x04, 0x28
        /*00ae*/ 	.short	(.L_43 - .L_42)


	//   ....[0]....
.L_42:
        /*00b0*/ 	.word	0x00000090


	//   ....[1]....
        /*00b4*/ 	.word	0x000004d0


	//   ....[2]....
        /*00b8*/ 	.word	0x00000600


	//   ....[3]....
        /*00bc*/ 	.word	0x000007a0


	//   ....[4]....
        /*00c0*/ 	.word	0x000008a0


	//   ....[5]....
        /*00c4*/ 	.word	0x00000a10


	//   ....[6]....
        /*00c8*/ 	.word	0x00000bb0


	//   ....[7]....
        /*00cc*/ 	.word	0x00001dc0


	//   ....[8]....
        /*00d0*/ 	.word	0x00002a80


	//   ....[9]....
        /*00d4*/ 	.word	0x00002c90


	//   ....[10]....
        /*00d8*/ 	.word	0x00002cc0


	//   ....[11]....
        /*00dc*/ 	.word	0x000038b0


	//   ....[12]....
        /*00e0*/ 	.word	0x00003ae0


	//----- nvinfo : EIATTR_VRC_CTA_INIT_COUNT
	.align		4
.L_43:
        /*00e4*/ 	.byte	0x02, 0x4a
        /*00e6*/ 	.byte	0x80
	.zero		1


	//----- nvinfo : EIATTR_SYSCALL_OFFSETS
	.align		4
        /*00e8*/ 	.byte	0x04, 0x46
        /*00ea*/ 	.short	(.L_45 - .L_44)


	//   ....[0]....
.L_44:
        /*00ec*/ 	.word	0x00005460


	//   ....[1]....
        /*00f0*/ 	.word	0x00005550


	//   ....[2]....
        /*00f4*/ 	.word	0x00005cc0


	//   ....[3]....
        /*00f8*/ 	.word	0x00006940


	//   ....[4]....
        /*00fc*/ 	.word	0x00007590


	//   ....[5]....
        /*0100*/ 	.word	0x000081e0


	//----- nvinfo : EIATTR_MBARRIER_INSTR_OFFSETS
	.align		4
.L_45:
        /*0104*/ 	.byte	0x04, 0x39
        /*0106*/ 	.short	(.L_47 - .L_46)


	//   ....[0]....
.L_46:
        /*0108*/ 	.word	0x000005b0
        /*010c*/ 	.word	0x000000ff
        /*0110*/ 	.word	0x00000000
        /*0114*/ 	.short	0x0100
        /*0116*/ 	.byte	0x05
	.zero		1


	//   ....[1]....
        /*0118*/ 	.word	0x000005c0
        /*011c*/ 	.word	0x000000ff
        /*0120*/ 	.word	0x00000010
        /*0124*/ 	.short	0x0100
        /*0126*/ 	.byte	0x05
	.zero		1


	//   ....[2]....
        /*0128*/ 	.word	0x000005d0
        /*012c*/ 	.word	0x000000ff
        /*0130*/ 	.word	0x00000008
        /*0134*/ 	.short	0x0100
        /*0136*/ 	.byte	0x05
	.zero		1


	//   ....[3]....
        /*0138*/ 	.word	0x000005e0
        /*013c*/ 	.word	0x000000ff
        /*0140*/ 	.word	0x00000018
        /*0144*/ 	.short	0x0100
        /*0146*/ 	.byte	0x05
	.zero		1


	//   ....[4]....
        /*0148*/ 	.word	0x00000710
        /*014c*/ 	.word	0x000000ff
        /*0150*/ 	.word	0x00000020
        /*0154*/ 	.short	0x0100
        /*0156*/ 	.byte	0x07
	.zero		1


	//   ....[5]....
        /*0158*/ 	.word	0x00000720
        /*015c*/ 	.word	0x000000ff
        /*0160*/ 	.word	0x00000040
        /*0164*/ 	.short	0x0100
        /*0166*/ 	.byte	0x07
	.zero		1


	//   ....[6]....
        /*0168*/ 	.word	0x00000730
        /*016c*/ 	.word	0x000000ff
        /*0170*/ 	.word	0x00000028
        /*0174*/ 	.short	0x0100
        /*0176*/ 	.byte	0x07
	.zero		1


	//   ....[7]....
        /*0178*/ 	.word	0x00000740
        /*017c*/ 	.word	0x000000ff
        /*0180*/ 	.word	0x00000048
        /*0184*/ 	.short	0x0100
        /*0186*/ 	.byte	0x07
	.zero		1


	//   ....[8]....
        /*0188*/ 	.word	0x00000750
        /*018c*/ 	.word	0x000000ff
        /*0190*/ 	.word	0x00000030
        /*0194*/ 	.short	0x0100
        /*0196*/ 	.byte	0x07
	.zero		1


	//   ....[9]....
        /*0198*/ 	.word	0x00000760
        /*019c*/ 	.word	0x000000ff
        /*01a0*/ 	.word	0x00000050
        /*01a4*/ 	.short	0x0100
        /*01a6*/ 	.byte	0x07
	.zero		1


	//   ....[10]....
        /*01a8*/ 	.word	0x00000770
        /*01ac*/ 	.word	0x000000ff
        /*01b0*/ 	.word	0x00000038
        /*01b4*/ 	.short	0x0100
        /*01b6*/ 	.byte	0x07
	.zero		1


	//   ....[11]....
        /*01b8*/ 	.word	0x00000780
        /*01bc*/ 	.word	0x000000ff
        /*01c0*/ 	.word	0x00000058
        /*01c4*/ 	.short	0x0100
        /*01c6*/ 	.byte	0x07
	.zero		1


	//   ....[12]....
        /*01c8*/ 	.word	0x00000870
        /*01cc*/ 	.word	0x000000ff
        /*01d0*/ 	.word	0x00000060
        /*01d4*/ 	.short	0x0100
        /*01d6*/ 	.byte	0x05
	.zero		1


	//   ....[13]....
        /*01d8*/ 	.word	0x00000880
        /*01dc*/ 	.word	0x000000ff
        /*01e0*/ 	.word	0x00000068
        /*01e4*/ 	.short	0x0100
        /*01e6*/ 	.byte	0x05
	.zero		1


	//   ....[14]....
        /*01e8*/ 	.word	0x000009c0
        /*01ec*/ 	.word	0x000000ff
        /*01f0*/ 	.word	0x00000070
        /*01f4*/ 	.short	0x0100
        /*01f6*/ 	.byte	0x05
	.zero		1


	//   ....[15]....
        /*01f8*/ 	.word	0x000009d0
        /*01fc*/ 	.word	0x000000ff
        /*0200*/ 	.word	0x00000080
        /*0204*/ 	.short	0x0100
        /*0206*/ 	.byte	0x05
	.zero		1


	//   ....[16]....
        /*0208*/ 	.word	0x000009e0
        /*020c*/ 	.word	0x000000ff
        /*0210*/ 	.word	0x00000078
        /*0214*/ 	.short	0x0100
        /*0216*/ 	.byte	0x05
	.zero		1


	//   ....[17]....
        /*0218*/ 	.word	0x000009f0
        /*021c*/ 	.word	0x000000ff
        /*0220*/ 	.word	0x00000088
        /*0224*/ 	.short	0x0100
        /*0226*/ 	.byte	0x05
	.zero		1


	//   ....[18]....
        /*0228*/ 	.word	0x00000b20
        /*022c*/ 	.word	0x000000ff
        /*0230*/ 	.word	0x00000090
        /*0234*/ 	.short	0x0100
        /*0236*/ 	.byte	0x07
	.zero		1


	//   ....[19]....
        /*0238*/ 	.word	0x00000b30
        /*023c*/ 	.word	0x000000ff
        /*0240*/ 	.word	0x000000b0
        /*0244*/ 	.short	0x0100
        /*0246*/ 	.byte	0x07
	.zero		1


	//   ....[20]....
        /*0248*/ 	.word	0x00000b40
        /*024c*/ 	.word	0x000000ff
        /*0250*/ 	.word	0x00000098
        /*0254*/ 	.short	0x0100
        /*0256*/ 	.byte	0x07
	.zero		1


	//   ....[21]....
        /*0258*/ 	.word	0x00000b50
        /*025c*/ 	.word	0x000000ff
        /*0260*/ 	.word	0x000000b8
        /*0264*/ 	.short	0x0100
        /*0266*/ 	.byte	0x07
	.zero		1


	//   ....[22]....
        /*0268*/ 	.word	0x00000b60
        /*026c*/ 	.word	0x000000ff
        /*0270*/ 	.word	0x000000a0
        /*0274*/ 	.short	0x0100
        /*0276*/ 	.byte	0x07
	.zero		1


	//   ....[23]....
        /*0278*/ 	.word	0x00000b70
        /*027c*/ 	.word	0x000000ff
        /*0280*/ 	.word	0x000000c0
        /*0284*/ 	.short	0x0100
        /*0286*/ 	.byte	0x07
	.zero		1


	//   ....[24]....
        /*0288*/ 	.word	0x00000b80
        /*028c*/ 	.word	0x000000ff
        /*0290*/ 	.word	0x000000a8
        /*0294*/ 	.short	0x0100
        /*0296*/ 	.byte	0x07
	.zero		1


	//   ....[25]....
        /*0298*/ 	.word	0x00000b90
        /*029c*/ 	.word	0x000000ff
        /*02a0*/ 	.word	0x000000c8
        /*02a4*/ 	.short	0x0100
        /*02a6*/ 	.byte	0x07
	.zero		1


	//   ....[26]....
        /*02a8*/ 	.word	0x00000c80
        /*02ac*/ 	.word	0x000000ff
        /*02b0*/ 	.word	0x000000d0
        /*02b4*/ 	.short	0x0100
        /*02b6*/ 	.byte	0x05
	.zero		1


	//   ....[27]....
        /*02b8*/ 	.word	0x00000c90
        /*02bc*/ 	.word	0x000000ff
        /*02c0*/ 	.word	0x000000e0
        /*02c4*/ 	.short	0x0100
        /*02c6*/ 	.byte	0x05
	.zero		1


	//   ....[28]....
        /*02c8*/ 	.word	0x00000ca0
        /*02cc*/ 	.word	0x000000ff
        /*02d0*/ 	.word	0x000000d8
        /*02d4*/ 	.short	0x0100
        /*02d6*/ 	.byte	0x05
	.zero		1


	//   ....[29]....
        /*02d8*/ 	.word	0x00000cb0
        /*02dc*/ 	.word	0x000000ff
        /*02e0*/ 	.word	0x000000e8
        /*02e4*/ 	.short	0x0100
        /*02e6*/ 	.byte	0x05
	.zero		1


	//   ....[30]....
        /*02e8*/ 	.word	0x00001580
        /*02ec*/ 	.word	0x00000002
        /*02f0*/ 	.word	0x000000e0
        /*02f4*/ 	.short	0x010a
        /*02f6*/ 	.byte	0xff
	.zero		1


	//   ....[31]....
        /*02f8*/ 	.word	0x000015b0
        /*02fc*/ 	.word	0x00000002
        /*0300*/ 	.word	0x000000d0
        /*0304*/ 	.short	0x0101
        /*0306*/ 	.byte	0xff
	.zero		1


	//   ....[32]....
        /*0308*/ 	.word	0x00001680
        /*030c*/ 	.word	0x000000ff
        /*0310*/ 	.word	0x00000010
        /*0314*/ 	.short	0x010a
        /*0316*/ 	.byte	0x08
	.zero		1


	//   ....[33]....
        /*0318*/ 	.word	0x00001720
        /*031c*/ 	.word	0x000000ff
        /*0320*/ 	.word	0x00000010
        /*0324*/ 	.short	0x010a
        /*0326*/ 	.byte	0x21
	.zero		1


	//   ....[34]....
        /*0328*/ 	.word	0x00001870
        /*032c*/ 	.word	0x000000ff
        /*0330*/ 	.word	0x00000010
        /*0334*/ 	.short	0x010a
        /*0336*/ 	.byte	0x08
	.zero		1


	//   ....[35]....
        /*0338*/ 	.word	0x00001a30
        /*033c*/ 	.word	0x000000ff
        /*0340*/ 	.word	0x00000068
        /*0344*/ 	.short	0x0101
        /*0346*/ 	.byte	0x04
	.zero		1


	//   ....[36]....
        /*0348*/ 	.word	0x00001a50
        /*034c*/ 	.word	0x000000ff
        /*0350*/ 	.word	0x00000010
        /*0354*/ 	.short	0x010a
        /*0356*/ 	.byte	0x08
	.zero		1


	//   ....[37]....
        /*0358*/ 	.word	0x00001ad0
        /*035c*/ 	.word	0x000000ff
        /*0360*/ 	.word	0x00000010
        /*0364*/ 	.short	0x010a
        /*0366*/ 	.byte	0x21
	.zero		1


	//   ....[38]....
        /*0368*/ 	.word	0x00001c20
        /*036c*/ 	.word	0x000000ff
        /*0370*/ 	.word	0x00000010
        /*0374*/ 	.short	0x010a
        /*0376*/ 	.byte	0x08
	.zero		1


	//   ....[39]....
        /*0378*/ 	.word	0x00001df0
        /*037c*/ 	.word	0x00000002
        /*0380*/ 	.word	0x00000070
        /*0384*/ 	.short	0x010a
        /*0386*/ 	.byte	0xff
	.zero		1


	//   ....[40]....
        /*0388*/ 	.word	0x00001eb0
        /*038c*/ 	.word	0x00000002
        /*0390*/ 	.word	0x00000000
        /*0394*/ 	.short	0x0101
        /*0396*/ 	.byte	0xff
	.zero		1


	//   ....[41]....
        /*0398*/ 	.word	0x00002410
        /*039c*/ 	.word	0x000000ff
        /*03a0*/ 	.word	0x00000000
        /*03a4*/ 	.short	0x010a
        /*03a6*/ 	.byte	0x04
	.zero		1


	//   ....[42]....
        /*03a8*/ 	.word	0x000024b0
        /*03ac*/ 	.word	0x00000000
        /*03b0*/ 	.word	0x00000000
        /*03b4*/ 	.short	0x010a
        /*03b6*/ 	.byte	0xff
	.zero		1


	//   ....[43]....
        /*03b8*/ 	.word	0x000025d0
        /*03bc*/ 	.word	0x00000000
        /*03c0*/ 	.word	0x000000d0
        /*03c4*/ 	.short	0x010a
        /*03c6*/ 	.byte	0xff
	.zero		1


	//   ....[44]....
        /*03c8*/ 	.word	0x00002640
        /*03cc*/ 	.word	0x00000000
        /*03d0*/ 	.word	0x00000000
        /*03d4*/ 	.short	0x0101
        /*03d6*/ 	.byte	0xff
	.zero		1


	//   ....[45]....
        /*03d8*/ 	.word	0x00002660
        /*03dc*/ 	.word	0x000000ff
        /*03e0*/ 	.word	0x00000080
        /*03e4*/ 	.short	0x010a
        /*03e6*/ 	.byte	0x05
	.zero		1


	//   ....[46]....
        /*03e8*/ 	.word	0x00002780
        /*03ec*/ 	.word	0x00000000
        /*03f0*/ 	.word	0x00000070
        /*03f4*/ 	.short	0x010a
        /*03f6*/ 	.byte	0xff
	.zero		1


	//   ....[47]....
        /*03f8*/ 	.word	0x00002880
        /*03fc*/ 	.word	0x00000000
        /*0400*/ 	.word	0x00000000
        /*0404*/ 	.short	0x0101
        /*0406*/ 	.byte	0xff
	.zero		1


	//   ....[48]....
        /*0408*/ 	.word	0x00002910
        /*040c*/ 	.word	0x000000ff
        /*0410*/ 	.word	0x00000080
        /*0414*/ 	.short	0x0106
        /*0416*/ 	.byte	0x05
	.zero		1


	//   ....[49]....
        /*0418*/ 	.word	0x00002930
        /*041c*/ 	.word	0x000000ff
        /*0420*/ 	.word	0x00000080
        /*0424*/ 	.short	0x010a
        /*0426*/ 	.byte	0x05
	.zero		1


	//   ....[50]....
        /*0428*/ 	.word	0x000029c0
        /*042c*/ 	.word	0x000000ff
        /*0430*/ 	.word	0x00000080
        /*0434*/ 	.short	0x0106
        /*0436*/ 	.byte	0x04
	.zero		1


	//   ....[51]....
        /*0438*/ 	.word	0x00002a00
        /*043c*/ 	.word	0x00000000
        /*0440*/ 	.word	0x00000080
        /*0444*/ 	.short	0x010a
        /*0446*/ 	.byte	0xff
	.zero		1


	//   ....[52]....
        /*0448*/ 	.word	0x00002fc0
        /*044c*/ 	.word	0x00000000
        /*0450*/ 	.word	0x00000070
        /*0454*/ 	.short	0x010a
        /*0456*/ 	.byte	0xff
	.zero		1


	//   ....[53]....
        /*0458*/ 	.word	0x000030c0
        /*045c*/ 	.word	0x00000003
        /*0460*/ 	.word	0x00000000
        /*0464*/ 	.short	0x0101
        /*0466*/ 	.byte	0xff
	.zero		1


	//   ....[54]....
        /*0468*/ 	.word	0x000030d0
        /*046c*/ 	.word	0x000000ff
        /*0470*/ 	.word	0x00000000
        /*0474*/ 	.short	0x010a
        /*0476*/ 	.byte	0x07
	.zero		1


	//   ....[55]....
        /*0478*/ 	.word	0x00003100
        /*047c*/ 	.word	0x000000ff
        /*0480*/ 	.word	0x000000b0
        /*0484*/ 	.short	0x010a
        /*0486*/ 	.byte	0x06
	.zero		1


	//   ....[56]....
        /*0488*/ 	.word	0x000031d0
        /*048c*/ 	.word	0x000000ff
        /*0490*/ 	.word	0x00000000
        /*0494*/ 	.short	0x010a
        /*0496*/ 	.byte	0x0b
	.zero		1


	//   ....[57]....
        /*0498*/ 	.word	0x00003300
        /*049c*/ 	.word	0x000000ff
        /*04a0*/ 	.word	0x00000000
        /*04a4*/ 	.short	0x010a
        /*04a6*/ 	.byte	0x22
	.zero		1


	//   ....[58]....
        /*04a8*/ 	.word	0x000036e0
        /*04ac*/ 	.word	0x000000ff
        /*04b0*/ 	.word	0x00000000
        /*04b4*/ 	.short	0x010a
        /*04b6*/ 	.byte	0x06
	.zero		1


	//   ....[59]....
        /*04b8*/ 	.word	0x00003770
        /*04bc*/ 	.word	0x000000ff
        /*04c0*/ 	.word	0x00000000
        /*04c4*/ 	.short	0x010a
        /*04c6*/ 	.byte	0x06
	.zero		1


	//   ....[60]....
        /*04c8*/ 	.word	0x00003800
        /*04cc*/ 	.word	0x000000ff
        /*04d0*/ 	.word	0x00000000
        /*04d4*/ 	.short	0x010a
        /*04d6*/ 	.byte	0x06
	.zero		1


	//   ....[61]....
        /*04d8*/ 	.word	0x00003890
        /*04dc*/ 	.word	0x000000ff
        /*04e0*/ 	.word	0x00000000
        /*04e4*/ 	.short	0x010a
        /*04e6*/ 	.byte	0x07
	.zero		1


	//   ....[62]....
        /*04e8*/ 	.word	0x00003d10
        /*04ec*/ 	.word	0x00000000
        /*04f0*/ 	.word	0x00000070
        /*04f4*/ 	.short	0x010a
        /*04f6*/ 	.byte	0xff
	.zero		1


	//   ....[63]....
        /*04f8*/ 	.word	0x00003dd0
        /*04fc*/ 	.word	0x00000000
        /*0500*/ 	.word	0x00000000
        /*0504*/ 	.short	0x0101
        /*0506*/ 	.byte	0xff
	.zero		1


	//   ....[64]....
        /*0508*/ 	.word	0x000040f0
        /*050c*/ 	.word	0x000000ff
        /*0510*/ 	.word	0x00000068
        /*0514*/ 	.short	0x010a
        /*0516*/ 	.byte	0x07
	.zero		1


	//   ....[65]....
        /*0518*/ 	.word	0x000042e0
        /*051c*/ 	.word	0x000000ff
        /*0520*/ 	.word	0x00000040
        /*0524*/ 	.short	0x010a
        /*0526*/ 	.byte	0x07
	.zero		1


	//   ....[66]....
        /*0528*/ 	.word	0x00004450
        /*052c*/ 	.word	0x000000ff
        /*0530*/ 	.word	0x00000020
        /*0534*/ 	.short	0x010b
        /*0536*/ 	.byte	0x07
	.zero		1


	//   ....[67]....
        /*0538*/ 	.word	0x00004460
        /*053c*/ 	.word	0x000000ff
        /*0540*/ 	.word	0x00000000
        /*0544*/ 	.short	0x0101
        /*0546*/ 	.byte	0x08
	.zero		1


	//   ....[68]....
        /*0548*/ 	.word	0x00004470
        /*054c*/ 	.word	0x000000ff
        /*0550*/ 	.word	0x00000048
        /*0554*/ 	.short	0x010a
        /*0556*/ 	.byte	0x07
	.zero		1


	//   ....[69]....
        /*0558*/ 	.word	0x000045c0
        /*055c*/ 	.word	0x000000ff
        /*0560*/ 	.word	0x00000028
        /*0564*/ 	.short	0x010b
        /*0566*/ 	.byte	0x07
	.zero		1


	//   ....[70]....
        /*0568*/ 	.word	0x000045d0
        /*056c*/ 	.word	0x000000ff
        /*0570*/ 	.word	0x00000000
        /*0574*/ 	.short	0x0101
        /*0576*/ 	.byte	0x08
	.zero		1


	//   ....[71]....
        /*0578*/ 	.word	0x000045e0
        /*057c*/ 	.word	0x000000ff
        /*0580*/ 	.word	0x00000050
        /*0584*/ 	.short	0x010a
        /*0586*/ 	.byte	0x07
	.zero		1


	//   ....[72]....
        /*0588*/ 	.word	0x00004760
        /*058c*/ 	.word	0x000000ff
        /*0590*/ 	.word	0x00000030
        /*0594*/ 	.short	0x010b
        /*0596*/ 	.byte	0x07
	.zero		1


	//   ....[73]....
        /*0598*/ 	.word	0x000047a0
        /*059c*/ 	.word	0x000000ff
        /*05a0*/ 	.word	0x00000000
        /*05a4*/ 	.short	0x0101
        /*05a6*/ 	.byte	0x08
	.zero		1


	//   ....[74]....
        /*05a8*/ 	.word	0x000047e0
        /*05ac*/ 	.word	0x000000ff
        /*05b0*/ 	.word	0x00000058
        /*05b4*/ 	.short	0x010a
        /*05b6*/ 	.byte	0x07
	.zero		1


	//   ....[75]....
        /*05b8*/ 	.word	0x00004a20
        /*05bc*/ 	.word	0x000000ff
        /*05c0*/ 	.word	0x00000038
        /*05c4*/ 	.short	0x010b
        /*05c6*/ 	.byte	0x07
	.zero		1


	//   ....[76]....
        /*05c8*/ 	.word	0x00004a40
        /*05cc*/ 	.word	0x000000ff
        /*05d0*/ 	.word	0x00000000
        /*05d4*/ 	.short	0x0101
        /*05d6*/ 	.byte	0x0d
	.zero		1


	//   ....[77]....
        /*05d8*/ 	.word	0x00004a70
        /*05dc*/ 	.word	0x000000ff
        /*05e0*/ 	.word	0x00000040
        /*05e4*/ 	.short	0x010a
        /*05e6*/ 	.byte	0x07
	.zero		1


	//   ....[78]....
        /*05e8*/ 	.word	0x00004a90
        /*05ec*/ 	.word	0x000000ff
        /*05f0*/ 	.word	0x00000048
        /*05f4*/ 	.short	0x010a
        /*05f6*/ 	.byte	0x07
	.zero		1


	//   ....[79]....
        /*05f8*/ 	.word	0x00004ab0
        /*05fc*/ 	.word	0x000000ff
        /*0600*/ 	.word	0x00000050
        /*0604*/ 	.short	0x010a
        /*0606*/ 	.byte	0x07
	.zero		1


	//   ....[80]....
        /*0608*/ 	.word	0x00004af0
        /*060c*/ 	.word	0x00000000
        /*0610*/ 	.word	0x00000058
        /*0614*/ 	.short	0x010a
        /*0616*/ 	.byte	0xff
	.zero		1


	//   ....[81]....
        /*0618*/ 	.word	0x00004e20
        /*061c*/ 	.word	0x00000000
        /*0620*/ 	.word	0x00000070
        /*0624*/ 	.short	0x010a
        /*0626*/ 	.byte	0xff
	.zero		1


	//   ....[82]....
        /*0628*/ 	.word	0x00004f30
        /*062c*/ 	.word	0x00000000
        /*0630*/ 	.word	0x00000000
        /*0634*/ 	.short	0x0101
        /*0636*/ 	.byte	0xff
	.zero		1


	//   ....[83]....
        /*0638*/ 	.word	0x00005980
        /*063c*/ 	.word	0x000000ff
        /*0640*/ 	.word	0x00000020
        /*0644*/ 	.short	0x010a
        /*0646*/ 	.byte	0x30
	.zero		1


	//   ....[84]....
        /*0648*/ 	.word	0x000059c0
        /*064c*/ 	.word	0x00000040
        /*0650*/ 	.word	0x00000090
        /*0654*/ 	.short	0x010a
        /*0656*/ 	.byte	0xff
	.zero		1


	//   ....[85]....
        /*0658*/ 	.word	0x00005ab0
        /*065c*/ 	.word	0x000000ff
        /*0660*/ 	.word	0x00000020
        /*0664*/ 	.short	0x010a
        /*0666*/ 	.byte	0x30
	.zero		1


	//   ....[86]....
        /*0668*/ 	.word	0x00005ba0
        /*066c*/ 	.word	0x00000040
        /*0670*/ 	.word	0x00000090
        /*0674*/ 	.short	0x010a
        /*0676*/ 	.byte	0xff
	.zero		1


	//   ....[87]....
        /*0678*/ 	.word	0x00006670
        /*067c*/ 	.word	0x00000000
        /*0680*/ 	.word	0x00000000
        /*0684*/ 	.short	0x0101
        /*0686*/ 	.byte	0xff
	.zero		1


	//   ....[88]....
        /*0688*/ 	.word	0x00006680
        /*068c*/ 	.word	0x00000002
        /*0690*/ 	.word	0x00000020
        /*0694*/ 	.short	0x010a
        /*0696*/ 	.byte	0xff
	.zero		1


	//   ....[89]....
        /*0698*/ 	.word	0x00006760
        /*069c*/ 	.word	0x00000002
        /*06a0*/ 	.word	0x00000020
        /*06a4*/ 	.short	0x010a
        /*06a6*/ 	.byte	0xff
	.zero		1


	//   ....[90]....
        /*06a8*/ 	.word	0x000072c0
        /*06ac*/ 	.word	0x00000048
        /*06b0*/ 	.word	0x00000000
        /*06b4*/ 	.short	0x0101
        /*06b6*/ 	.byte	0xff
	.zero		1


	//   ....[91]....
        /*06b8*/ 	.word	0x000072e0
        /*06bc*/ 	.word	0x00000000
        /*06c0*/ 	.word	0x00000020
        /*06c4*/ 	.short	0x010a
        /*06c6*/ 	.byte	0xff
	.zero		1


	//   ....[92]....
        /*06c8*/ 	.word	0x000073b0
        /*06cc*/ 	.word	0x00000000
        /*06d0*/ 	.word	0x00000020
        /*06d4*/ 	.short	0x010a
        /*06d6*/ 	.byte	0xff
	.zero		1


	//   ....[93]....
        /*06d8*/ 	.word	0x00007f10
        /*06dc*/ 	.word	0x00000048
        /*06e0*/ 	.word	0x00000000
        /*06e4*/ 	.short	0x0101
        /*06e6*/ 	.byte	0xff
	.zero		1


	//   ....[94]....
        /*06e8*/ 	.word	0x00007f30
        /*06ec*/ 	.word	0x00000000
        /*06f0*/ 	.word	0x00000020
        /*06f4*/ 	.short	0x010a
        /*06f6*/ 	.byte	0xff
	.zero		1


	//   ....[95]....
        /*06f8*/ 	.word	0x00008000
        /*06fc*/ 	.word	0x00000000
        /*0700*/ 	.word	0x00000020
        /*0704*/ 	.short	0x010a
        /*0706*/ 	.byte	0xff
	.zero		1


	//   ....[96]....
        /*0708*/ 	.word	0x00008340
        /*070c*/ 	.word	0x000000ff
        /*0710*/ 	.word	0x00000000
        /*0714*/ 	.short	0x0101
        /*0716*/ 	.byte	0x05
	.zero		1


	//   ....[97]....
        /*0718*/ 	.word	0x00008bc0
        /*071c*/ 	.word	0x00000000
        /*0720*/ 	.word	0x00000000
        /*0724*/ 	.short	0x0101
        /*0726*/ 	.byte	0xff
	.zero		1


	//   ....[98]....
        /*0728*/ 	.word	0x00008e30
        /*072c*/ 	.word	0x000000ff
        /*0730*/ 	.word	0x00000000
        /*0734*/ 	.short	0x0101
        /*0736*/ 	.byte	0x04
	.zero		1


	//   ....[99]....
        /*0738*/ 	.word	0x00008e50
        /*073c*/ 	.word	0x00000002
        /*0740*/ 	.word	0x000000e0
        /*0744*/ 	.short	0x010a
        /*0746*/ 	.byte	0xff
	.zero		1


	//   ....[100]....
        /*0748*/ 	.word	0x00008eb0
        /*074c*/ 	.word	0x00000002
        /*0750*/ 	.word	0x00000010
        /*0754*/ 	.short	0x010a
        /*0756*/ 	.byte	0xff
	.zero		1


	//   ....[101]....
        /*0758*/ 	.word	0x00008f10
        /*075c*/ 	.word	0x00000002
        /*0760*/ 	.word	0x00000010
        /*0764*/ 	.short	0x010a
        /*0766*/ 	.byte	0xff
	.zero		1


	//   ....[102]....
        /*0768*/ 	.word	0x00008f60
        /*076c*/ 	.word	0x00000002
        /*0770*/ 	.word	0x00000070
        /*0774*/ 	.short	0x010a
        /*0776*/ 	.byte	0xff
	.zero		1


	//   ....[103]....
        /*0778*/ 	.word	0x00008fc0
        /*077c*/ 	.word	0x00000000
        /*0780*/ 	.word	0x00000000
        /*0784*/ 	.short	0x010a
        /*0786*/ 	.byte	0xff
	.zero		1


	//   ....[104]....
        /*0788*/ 	.word	0x00009010
        /*078c*/ 	.word	0x00000000
        /*0790*/ 	.word	0x000000d0
        /*0794*/ 	.short	0x010a
        /*0796*/ 	.byte	0xff
	.zero		1


	//   ....[105]....
        /*0798*/ 	.word	0x00009070
        /*079c*/ 	.word	0x00000000
        /*07a0*/ 	.word	0x00000080
        /*07a4*/ 	.short	0x010a
        /*07a6*/ 	.byte	0xff
	.zero		1


	//   ....[106]....
        /*07a8*/ 	.word	0x000090c0
        /*07ac*/ 	.word	0x00000000
        /*07b0*/ 	.word	0x00000070
        /*07b4*/ 	.short	0x010a
        /*07b6*/ 	.byte	0xff
	.zero		1


	//   ....[107]....
        /*07b8*/ 	.word	0x00009120
        /*07bc*/ 	.word	0x00000000
        /*07c0*/ 	.word	0x00000080
        /*07c4*/ 	.short	0x010a
        /*07c6*/ 	.byte	0xff
	.zero		1


	//   ....[108]....
        /*07c8*/ 	.word	0x00009170
        /*07cc*/ 	.word	0x00000000
        /*07d0*/ 	.word	0x00000070
        /*07d4*/ 	.short	0x010a
        /*07d6*/ 	.byte	0xff
	.zero		1


	//   ....[109]....
        /*07d8*/ 	.word	0x000091d0
        /*07dc*/ 	.word	0x00000002
        /*07e0*/ 	.word	0x000000b0
        /*07e4*/ 	.short	0x010a
        /*07e6*/ 	.byte	0xff
	.zero		1


	//   ....[110]....
        /*07e8*/ 	.word	0x00009230
        /*07ec*/ 	.word	0x00000000
        /*07f0*/ 	.word	0x00000000
        /*07f4*/ 	.short	0x010a
        /*07f6*/ 	.byte	0xff
	.zero		1


	//   ....[111]....
        /*07f8*/ 	.word	0x00009290
        /*07fc*/ 	.word	0x00000000
        /*0800*/ 	.word	0x00000000
        /*0804*/ 	.short	0x010a
        /*0806*/ 	.byte	0xff
	.zero		1


	//   ....[112]....
        /*0808*/ 	.word	0x000092f0
        /*080c*/ 	.word	0x00000000
        /*0810*/ 	.word	0x00000000
        /*0814*/ 	.short	0x010a
        /*0816*/ 	.byte	0xff
	.zero		1


	//   ....[113]....
        /*0818*/ 	.word	0x00009350
        /*081c*/ 	.word	0x00000000
        /*0820*/ 	.word	0x00000000
        /*0824*/ 	.short	0x010a
        /*0826*/ 	.byte	0xff
	.zero		1


	//   ....[114]....
        /*0828*/ 	.word	0x000093b0
        /*082c*/ 	.word	0x00000000
        /*0830*/ 	.word	0x00000000
        /*0834*/ 	.short	0x010a
        /*0836*/ 	.byte	0xff
	.zero		1


	//   ....[115]....
        /*0838*/ 	.word	0x00009400
        /*083c*/ 	.word	0x00000000
        /*0840*/ 	.word	0x00000070
        /*0844*/ 	.short	0x010a
        /*0846*/ 	.byte	0xff
	.zero		1


	//   ....[116]....
        /*0848*/ 	.word	0x00009460
        /*084c*/ 	.word	0x00000000
        /*0850*/ 	.word	0x00000068
        /*0854*/ 	.short	0x010a
        /*0856*/ 	.byte	0xff
	.zero		1


	//   ....[117]....
        /*0858*/ 	.word	0x000094c0
        /*085c*/ 	.word	0x00000000
        /*0860*/ 	.word	0x00000040
        /*0864*/ 	.short	0x010a
        /*0866*/ 	.byte	0xff
	.zero		1


	//   ....[118]....
        /*0868*/ 	.word	0x00009520
        /*086c*/ 	.word	0x00000000
        /*0870*/ 	.word	0x00000048
        /*0874*/ 	.short	0x010a
        /*0876*/ 	.byte	0xff
	.zero		1


	//   ....[119]....
        /*0878*/ 	.word	0x00009580
        /*087c*/ 	.word	0x00000000
        /*0880*/ 	.word	0x00000050
        /*0884*/ 	.short	0x010a
        /*0886*/ 	.byte	0xff
	.zero		1


	//   ....[120]....
        /*0888*/ 	.word	0x000095e0
        /*088c*/ 	.word	0x00000000
        /*0890*/ 	.word	0x00000058
        /*0894*/ 	.short	0x010a
        /*0896*/ 	.byte	0xff
	.zero		1


	//   ....[121]....
        /*0898*/ 	.word	0x00009640
        /*089c*/ 	.word	0x00000000
        /*08a0*/ 	.word	0x00000040
        /*08a4*/ 	.short	0x010a
        /*08a6*/ 	.byte	0xff
	.zero		1


	//   ....[122]....
        /*08a8*/ 	.word	0x000096a0
        /*08ac*/ 	.word	0x00000000
        /*08b0*/ 	.word	0x00000048
        /*08b4*/ 	.short	0x010a
        /*08b6*/ 	.byte	0xff
	.zero		1


	//   ....[123]....
        /*08b8*/ 	.word	0x00009700
        /*08bc*/ 	.word	0x00000000
        /*08c0*/ 	.word	0x00000050
        /*08c4*/ 	.short	0x010a
        /*08c6*/ 	.byte	0xff
	.zero		1


	//   ....[124]....
        /*08c8*/ 	.word	0x00009750
        /*08cc*/ 	.word	0x00000000
        /*08d0*/ 	.word	0x00000070
        /*08d4*/ 	.short	0x010a
        /*08d6*/ 	.byte	0xff
	.zero		1


	//   ....[125]....
        /*08d8*/ 	.word	0x000097b0
        /*08dc*/ 	.word	0x00000002
        /*08e0*/ 	.word	0x00000020
        /*08e4*/ 	.short	0x010a
        /*08e6*/ 	.byte	0xff
	.zero		1


	//   ....[126]....
        /*08e8*/ 	.word	0x00009800
        /*08ec*/ 	.word	0x00000040
        /*08f0*/ 	.word	0x00000090
        /*08f4*/ 	.short	0x010a
        /*08f6*/ 	.byte	0xff
	.zero		1


	//   ....[127]....
        /*08f8*/ 	.word	0x00009850
        /*08fc*/ 	.word	0x00000002
        /*0900*/ 	.word	0x00000020
        /*0904*/ 	.short	0x010a
        /*0906*/ 	.byte	0xff
	.zero		1


	//   ....[128]....
        /*0908*/ 	.word	0x000098a0
        /*090c*/ 	.word	0x00000000
        /*0910*/ 	.word	0x00000020
        /*0914*/ 	.short	0x010a
        /*0916*/ 	.byte	0xff
	.zero		1


	//   ....[129]....
        /*0918*/ 	.word	0x000098f0
        /*091c*/ 	.word	0x00000000
        /*0920*/ 	.word	0x00000020
        /*0924*/ 	.short	0x010a
        /*0926*/ 	.byte	0xff
	.zero		1


	//----- nvinfo : EIATTR_NUM_MBARRIERS
	.align		4
.L_47:
        /*0928*/ 	.byte	0x03, 0x38
        /*092a*/ 	.short	0x001e


	//----- nvinfo : EIATTR_EXIT_INSTR_OFFSETS
	.align		4
        /*092c*/ 	.byte	0x04, 0x1c
        /*092e*/ 	.short	(.L_49 - .L_48)


	//   ....[0]....
.L_48:
        /*0930*/ 	.word	0x000024e0


	//   ....[1]....
        /*0934*/ 	.word	0x000029d0


	//   ....[2]....
        /*0938*/ 	.word	0x00002a30


	//   ....[3]....
        /*093c*/ 	.word	0x00003af0


	//   ....[4]....
        /*0940*/ 	.word	0x00004b20


	//   ....[5]....
        /*0944*/ 	.word	0x00004b60


	//   ....[6]....
        /*0948*/ 	.word	0x00008d20


	//   ....[7]....
        /*094c*/ 	.word	0x00008da0


	//   ....[8]....
        /*0950*/ 	.word	0x00008dd0


	//   ....[9]....
        /*0954*/ 	.word	0x00008e40


	//----- nvinfo : EIATTR_MAX_THREADS
	.align		4
.L_49:
        /*0958*/ 	.byte	0x04, 0x05
        /*095a*/ 	.short	(.L_51 - .L_50)
.L_50:
        /*095c*/ 	.word	0x00000100
        /*0960*/ 	.word	0x00000001
        /*0964*/ 	.word	0x00000001


	//----- nvinfo : EIATTR_CRS_STACK_SIZE
	.align		4
.L_51:
        /*0968*/ 	.byte	0x04, 0x1e
        /*096a*/ 	.short	(.L_53 - .L_52)
.L_52:
        /*096c*/ 	.word	0x00000000


	//----- nvinfo : EIATTR_CBANK_PARAM_SIZE
	.align		4
.L_53:
        /*0970*/ 	.byte	0x03, 0x19
        /*0972*/ 	.short	0x0800


	//----- nvinfo : EIATTR_PARAM_CBANK
	.align		4
        /*0974*/ 	.byte	0x04, 0x0a
        /*0976*/ 	.short	(.L_55 - .L_54)
	.align		4
.L_54:
        /*0978*/ 	.word	index@(.nv.constant0._ZN7cutlass13device_kernelINS_4gemm6kernel13GemmUniversalIN4cute5tupleIJiiiiEEENS1_10collective13CollectiveMmaINS1_35MainloopSm100TmaUmmaWarpSpecializedILi2ELi2ELi4ENS5_IJNS4_1CILi1EEESB_SB_EEEEENS5_IJNSA_ILi128EEESE_SE_EEENS_6half_tENS5_IJlSB_lEEESG_SH_NS4_8TiledMMAINS4_8MMA_AtomIJNS4_20SM100_MMA_F16BF16_SSISG_SG_fLi128ELi128ELNS4_4UMMA5MajorE0ELSM_0ELNSL_7ScaleInE0ELSN_0EEEEEENS4_6LayoutISC_NS5_IJNSA_ILi0EEESR_SR_EEEEENS5_IJNS4_10UnderscoreESU_SU_EEEEENS4_13SM90_TMA_LOADENS4_14ComposedLayoutINS4_7SwizzleILi3ELi4ELi3EEENS4_18smem_ptr_flag_bitsILi16EEENSQ_INS5_IJNSA_ILi8EEENSA_ILi64EEEEEENS5_IJS14_SB_EEEEEEEvNS4_8identityESX_S18_vS19_EENS_8epilogue10collective18CollectiveEpilogueINS1B_23Sm100TmaWarpSpecializedILi4ELi2ELi32ELb1ELb0EEEJSF_NS5_IJNSQ_ISE_SB_EENSQ_INSA_ILi32EEESB_EEEEESG_SH_SG_SH_NS1B_6fusion15FusionCallbacksIS1F_NS1K_17LinearCombinationISG_fSG_fLNS_15FloatRoundStyleE2EEESF_S1J_JEEENS4_5SM1004TMEM4LOAD26SM100_TMEM_LOAD_32dp32b32xESX_NSY_INSZ_ILi2ELi4ELi3EEES12_NSQ_INS5_IJS13_S1H_EEENS5_IJS1H_SB_EEEEEEENS4_39AutoVectorizingCopyWithAssumedAlignmentILi128EEENS4_14SM90_TMA_STOREES1Y_S20_S20_EEEvvEEEEvNT_6ParamsE)
        /*097c*/ 	.short	0x0380
        /*097e*/ 	.short	0x0800


	//----- nvinfo : EIATTR_SW_WAR
	.align		4
.L_55:
        /*0980*/ 	.byte	0x04, 0x36
        /*0982*/ 	.short	(.L_57 - .L_56)
.L_56:
        /*0984*/ 	.word	0x00000008
.L_57:


//--------------------- .nv.callgraph             --------------------------
	.section	.nv.callgraph,"",@"SHT_CUDA_CALLGRAPH"
	.align	4
	.sectionentsize	8
	.align		4
        /*0000*/ 	.word	0x00000000
	.align		4
        /*0004*/ 	.word	0xffffffff
	.align		4
        /*0008*/ 	.word	index@(_ZN7cutlass13device_kernelINS_4gemm6kernel13GemmUniversalIN4cute5tupleIJiiiiEEENS1_10collective13CollectiveMmaINS1_35MainloopSm100TmaUmmaWarpSpecializedILi2ELi2ELi4ENS5_IJNS4_1CILi1EEESB_SB_EEEEENS5_IJNSA_ILi128EEESE_SE_EEENS_6half_tENS5_IJlSB_lEEESG_SH_NS4_8TiledMMAINS4_8MMA_AtomIJNS4_20SM100_MMA_F16BF16_SSISG_SG_fLi128ELi128ELNS4_4UMMA5MajorE0ELSM_0ELNSL_7ScaleInE0ELSN_0EEEEEENS4_6LayoutISC_NS5_IJNSA_ILi0EEESR_SR_EEEEENS5_IJNS4_10UnderscoreESU_SU_EEEEENS4_13SM90_TMA_LOADENS4_14ComposedLayoutINS4_7SwizzleILi3ELi4ELi3EEENS4_18smem_ptr_flag_bitsILi16EEENSQ_INS5_IJNSA_ILi8EEENSA_ILi64EEEEEENS5_IJS14_SB_EEEEEEEvNS4_8identityESX_S18_vS19_EENS_8epilogue10collective18CollectiveEpilogueINS1B_23Sm100TmaWarpSpecializedILi4ELi2ELi32ELb1ELb0EEEJSF_NS5_IJNSQ_ISE_SB_EENSQ_INSA_ILi32EEESB_EEEEESG_SH_SG_SH_NS1B_6fusion15FusionCallbacksIS1F_NS1K_17LinearCombinationISG_fSG_fLNS_15FloatRoundStyleE2EEESF_S1J_JEEENS4_5SM1004TMEM4LOAD26SM100_TMEM_LOAD_32dp32b32xESX_NSY_INSZ_ILi2ELi4ELi3EEES12_NSQ_INS5_IJS13_S1H_EEENS5_IJS1H_SB_EEEEEEENS4_39AutoVectorizingCopyWithAssumedAlignmentILi128EEENS4_14SM90_TMA_STOREES1Y_S20_S20_EEEvvEEEEvNT_6ParamsE)
	.align		4
        /*000c*/ 	.word	index@(__assertfail)
	.align		4
        /*0010*/ 	.word	0x00000000
	.align		4
        /*0014*/ 	.word	0xfffffffe
	.align		4
        /*0018*/ 	.word	0x00000000
	.align		4
        /*001c*/ 	.word	0xfffffffd
	.align		4
        /*0020*/ 	.word	0x00000000
	.align		4
        /*0024*/ 	.word	0xfffffffc


//--------------------- .nv.constant4             --------------------------
	.section	.nv.constant4,"a",@progbits
	.align	8
	.align		8
.nv.constant4:
        /*0000*/ 	.dword	__assertfail
	.align		8
        /*0008*/ 	.dword	__unnamed_1
	.align		8
        /*0010*/ 	.dword	__unnamed_2
	.align		8
        /*0018*/ 	.dword	_ZN40_INTERNAL_7b018922_4_k_cu_9d91f79b_291904cuda3std3__45__cpo5beginE
	.align		8
        /*0020*/ 	.dword	_ZN40_INTERNAL_7b018922_4_k_cu_9d91f79b_291904cuda3std3__45__cpo3endE
	.align		8
        /*0028*/ 	.dword	_ZN40_INTERNAL_7b018922_4_k_cu_9d91f79b_291904cuda3std3__45__cpo6cbeginE
	.align		8
        /*0030*/ 	.dword	_ZN40_INTERNAL_7b018922_4_k_cu_9d91f79b_291904cuda3std3__45__cpo4cendE
	.align		8
        /*0038*/ 	.dword	_ZN40_INTERNAL_7b018922_4_k_cu_9d91f79b_291904cuda3std3__442_GLOBAL__N__7b018922_4_k_cu_9d91f79b_291906ignoreE
	.align		8
        /*0040*/ 	.dword	_ZN40_INTERNAL_7b018922_4_k_cu_9d91f79b_291904cuda3std3__419piecewise_constructE
	.align		8
        /*0048*/ 	.dword	_ZN40_INTERNAL_7b018922_4_k_cu_9d91f79b_291904cuda3std3__48in_placeE
	.align		8
        /*0050*/ 	.dword	_ZN40_INTERNAL_7b018922_4_k_cu_9d91f79b_291904cuda3std6ranges3__45__cpo4swapE
	.align		8
        /*0058*/ 	.dword	_ZN40_INTERNAL_7b018922_4_k_cu_9d91f79b_291904cuda3std6ranges3__45__cpo9iter_moveE
	.align		8
        /*0060*/ 	.dword	_ZN40_INTERNAL_7b018922_4_k_cu_9d91f79b_291904cute7productE
	.align		8
        /*0068*/ 	.dword	_ZN40_INTERNAL_7b018922_4_k_cu_9d91f79b_291904cute1_E
	.align		8
        /*0070*/ 	.dword	$str$25
	.align		8
        /*0078*/ 	.dword	$str$26
	.align		8
        /*0080*/ 	.dword	$str$27
	.align		8
        /*0088*/ 	.dword	$str$28


//--------------------- .text._ZN7cutlass13device_kernelINS_4gemm6kernel13GemmUniversalIN4cute5tupleIJiiiiEEENS1_10collective13CollectiveMmaINS1_35MainloopSm100TmaUmmaWarpSpecializedILi2ELi2ELi4ENS5_IJNS4_1CILi1EEESB_SB_EEEEENS5_IJNSA_ILi128EEESE_SE_EEENS_6half_tENS5_IJlSB_lEEESG_SH_NS4_8TiledMMAINS4_8MMA_AtomIJNS4_20SM100_MMA_F16BF16_SSISG_SG_fLi128ELi128ELNS4_4UMMA5MajorE0ELSM_0ELNSL_7ScaleInE0ELSN_0EEEEEENS4_6LayoutISC_NS5_IJNSA_ILi0EEESR_SR_EEEEENS5_IJNS4_10UnderscoreESU_SU_EEEEENS4_13SM90_TMA_LOADENS4_14ComposedLayoutINS4_7SwizzleILi3ELi4ELi3EEENS4_18smem_ptr_flag_bitsILi16EEENSQ_INS5_IJNSA_ILi8EEENSA_ILi64EEEEEENS5_IJS14_SB_EEEEEEEvNS4_8identityESX_S18_vS19_EENS_8epilogue10collective18CollectiveEpilogueINS1B_23Sm100TmaWarpSpecializedILi4ELi2ELi32ELb1ELb0EEEJSF_NS5_IJNSQ_ISE_SB_EENSQ_INSA_ILi32EEESB_EEEEESG_SH_SG_SH_NS1B_6fusion15FusionCallbacksIS1F_NS1K_17LinearCombinationISG_fSG_fLNS_15FloatRoundStyleE2EEESF_S1J_JEEENS4_5SM1004TMEM4LOAD26SM100_TMEM_LOAD_32dp32b32xESX_NSY_INSZ_ILi2ELi4ELi3EEES12_NSQ_INS5_IJS13_S1H_EEENS5_IJS1H_SB_EEEEEEENS4_39AutoVectorizingCopyWithAssumedAlignmentILi128EEENS4_14SM90_TMA_STOREES1Y_S20_S20_EEEvvEEEEvNT_6ParamsE --------------------------
	.section	.text._ZN7cutlass13device_kernelINS_4gemm6kernel13GemmUniversalIN4cute5tupleIJiiiiEEENS1_10collective13CollectiveMmaINS1_35MainloopSm100TmaUmmaWarpSpecializedILi2ELi2ELi4ENS5_IJNS4_1CILi1EEESB_SB_EEEEENS5_IJNSA_ILi128EEESE_SE_EEENS_6half_tENS5_IJlSB_lEEESG_SH_NS4_8TiledMMAINS4_8MMA_AtomIJNS4_20SM100_MMA_F16BF16_SSISG_SG_fLi128ELi128ELNS4_4UMMA5MajorE0ELSM_0ELNSL_7ScaleInE0ELSN_0EEEEEENS4_6LayoutISC_NS5_IJNSA_ILi0EEESR_SR_EEEEENS5_IJNS4_10UnderscoreESU_SU_EEEEENS4_13SM90_TMA_LOADENS4_14ComposedLayoutINS4_7SwizzleILi3ELi4ELi3EEENS4_18smem_ptr_flag_bitsILi16EEENSQ_INS5_IJNSA_ILi8EEENSA_ILi64EEEEEENS5_IJS14_SB_EEEEEEEvNS4_8identityESX_S18_vS19_EENS_8epilogue10collective18CollectiveEpilogueINS1B_23Sm100TmaWarpSpecializedILi4ELi2ELi32ELb1ELb0EEEJSF_NS5_IJNSQ_ISE_SB_EENSQ_INSA_ILi32EEESB_EEEEESG_SH_SG_SH_NS1B_6fusion15FusionCallbacksIS1F_NS1K_17LinearCombinationISG_fSG_fLNS_15FloatRoundStyleE2EEESF_S1J_JEEENS4_5SM1004TMEM4LOAD26SM100_TMEM_LOAD_32dp32b32xESX_NSY_INSZ_ILi2ELi4ELi3EEES12_NSQ_INS5_IJS13_S1H_EEENS5_IJS1H_SB_EEEEEEENS4_39AutoVectorizingCopyWithAssumedAlignmentILi128EEENS4_14SM90_TMA_STOREES1Y_S20_S20_EEEvvEEEEvNT_6ParamsE,"ax",@progbits
	.align	128
.text._ZN7cutlass13device_kernelINS_4gemm6kernel13GemmUniversalIN4cute5tupleIJiiiiEEENS1_10collective13CollectiveMmaINS1_35MainloopSm100TmaUmmaWarpSpecializedILi2ELi2ELi4ENS5_IJNS4_1CILi1EEESB_SB_EEEEENS5_IJNSA_ILi128EEESE_SE_EEENS_6half_tENS5_IJlSB_lEEESG_SH_NS4_8TiledMMAINS4_8MMA_AtomIJNS4_20SM100_MMA_F16BF16_SSISG_SG_fLi128ELi128ELNS4_4UMMA5MajorE0ELSM_0ELNSL_7ScaleInE0ELSN_0EEEEEENS4_6LayoutISC_NS5_IJNSA_ILi0EEESR_SR_EEEEENS5_IJNS4_10UnderscoreESU_SU_EEEEENS4_13SM90_TMA_LOADENS4_14ComposedLayoutINS4_7SwizzleILi3ELi4ELi3EEENS4_18smem_ptr_flag_bitsILi16EEENSQ_INS5_IJNSA_ILi8EEENSA_ILi64EEEEEENS5_IJS14_SB_EEEEEEEvNS4_8identityESX_S18_vS19_EENS_8epilogue10collective18CollectiveEpilogueINS1B_23Sm100TmaWarpSpecializedILi4ELi2ELi32ELb1ELb0EEEJSF_NS5_IJNSQ_ISE_SB_EENSQ_INSA_ILi32EEESB_EEEEESG_SH_SG_SH_NS1B_6fusion15FusionCallbacksIS1F_NS1K_17LinearCombinationISG_fSG_fLNS_15FloatRoundStyleE2EEESF_S1J_JEEENS4_5SM1004TMEM4LOAD26SM100_TMEM_LOAD_32dp32b32xESX_NSY_INSZ_ILi2ELi4ELi3EEES12_NSQ_INS5_IJS13_S1H_EEENS5_IJS1H_SB_EEEEEEENS4_39AutoVectorizingCopyWithAssumedAlignmentILi128EEENS4_14SM90_TMA_STOREES1Y_S20_S20_EEEvvEEEEvNT_6ParamsE:
        .type           _ZN7cutlass13device_kernelINS_4gemm6kernel13GemmUniversalIN4cute5tupleIJiiiiEEENS1_10collective13CollectiveMmaINS1_35MainloopSm100TmaUmmaWarpSpecializedILi2ELi2ELi4ENS5_IJNS4_1CILi1EEESB_SB_EEEEENS5_IJNSA_ILi128EEESE_SE_EEENS_6half_tENS5_IJlSB_lEEESG_SH_NS4_8TiledMMAINS4_8MMA_AtomIJNS4_20SM100_MMA_F16BF16_SSISG_SG_fLi128ELi128ELNS4_4UMMA5MajorE0ELSM_0ELNSL_7ScaleInE0ELSN_0EEEEEENS4_6LayoutISC_NS5_IJNSA_ILi0EEESR_SR_EEEEENS5_IJNS4_10UnderscoreESU_SU_EEEEENS4_13SM90_TMA_LOADENS4_14ComposedLayoutINS4_7SwizzleILi3ELi4ELi3EEENS4_18smem_ptr_flag_bitsILi16EEENSQ_INS5_IJNSA_ILi8EEENSA_ILi64EEEEEENS5_IJS14_SB_EEEEEEEvNS4_8identityESX_S18_vS19_EENS_8epilogue10collective18CollectiveEpilogueINS1B_23Sm100TmaWarpSpecializedILi4ELi2ELi32ELb1ELb0EEEJSF_NS5_IJNSQ_ISE_SB_EENSQ_INSA_ILi32EEESB_EEEEESG_SH_SG_SH_NS1B_6fusion15FusionCallbacksIS1F_NS1K_17LinearCombinationISG_fSG_fLNS_15FloatRoundStyleE2EEESF_S1J_JEEENS4_5SM1004TMEM4LOAD26SM100_TMEM_LOAD_32dp32b32xESX_NSY_INSZ_ILi2ELi4ELi3EEES12_NSQ_INS5_IJS13_S1H_EEENS5_IJS1H_SB_EEEEEEENS4_39AutoVectorizingCopyWithAssumedAlignmentILi128EEENS4_14SM90_TMA_STOREES1Y_S20_S20_EEEvvEEEEvNT_6ParamsE,@function
        .size           _ZN7cutlass13device_kernelINS_4gemm6kernel13GemmUniversalIN4cute5tupleIJiiiiEEENS1_10collective13CollectiveMmaINS1_35MainloopSm100TmaUmmaWarpSpecializedILi2ELi2ELi4ENS5_IJNS4_1CILi1EEESB_SB_EEEEENS5_IJNSA_ILi128EEESE_SE_EEENS_6half_tENS5_IJlSB_lEEESG_SH_NS4_8TiledMMAINS4_8MMA_AtomIJNS4_20SM100_MMA_F16BF16_SSISG_SG_fLi128ELi128ELNS4_4UMMA5MajorE0ELSM_0ELNSL_7ScaleInE0ELSN_0EEEEEENS4_6LayoutISC_NS5_IJNSA_ILi0EEESR_SR_EEEEENS5_IJNS4_10UnderscoreESU_SU_EEEEENS4_13SM90_TMA_LOADENS4_14ComposedLayoutINS4_7SwizzleILi3ELi4ELi3EEENS4_18smem_ptr_flag_bitsILi16EEENSQ_INS5_IJNSA_ILi8EEENSA_ILi64EEEEEENS5_IJS14_SB_EEEEEEEvNS4_8identityESX_S18_vS19_EENS_8epilogue10collective18CollectiveEpilogueINS1B_23Sm100TmaWarpSpecializedILi4ELi2ELi32ELb1ELb0EEEJSF_NS5_IJNSQ_ISE_SB_EENSQ_INSA_ILi32EEESB_EEEEESG_SH_SG_SH_NS1B_6fusion15FusionCallbacksIS1F_NS1K_17LinearCombinationISG_fSG_fLNS_15FloatRoundStyleE2EEESF_S1J_JEEENS4_5SM1004TMEM4LOAD26SM100_TMEM_LOAD_32dp32b32xESX_NSY_INSZ_ILi2ELi4ELi3EEES12_NSQ_INS5_IJS13_S1H_EEENS5_IJS1H_SB_EEEEEEENS4_39AutoVectorizingCopyWithAssumedAlignmentILi128EEENS4_14SM90_TMA_STOREES1Y_S20_S20_EEEvvEEEEvNT_6ParamsE,(.L_x_170 - _ZN7cutlass13device_kernelINS_4gemm6kernel13GemmUniversalIN4cute5tupleIJiiiiEEENS1_10collective13CollectiveMmaINS1_35MainloopSm100TmaUmmaWarpSpecializedILi2ELi2ELi4ENS5_IJNS4_1CILi1EEESB_SB_EEEEENS5_IJNSA_ILi128EEESE_SE_EEENS_6half_tENS5_IJlSB_lEEESG_SH_NS4_8TiledMMAINS4_8MMA_AtomIJNS4_20SM100_MMA_F16BF16_SSISG_SG_fLi128ELi128ELNS4_4UMMA5MajorE0ELSM_0ELNSL_7ScaleInE0ELSN_0EEEEEENS4_6LayoutISC_NS5_IJNSA_ILi0EEESR_SR_EEEEENS5_IJNS4_10UnderscoreESU_SU_EEEEENS4_13SM90_TMA_LOADENS4_14ComposedLayoutINS4_7SwizzleILi3ELi4ELi3EEENS4_18smem_ptr_flag_bitsILi16EEENSQ_INS5_IJNSA_ILi8EEENSA_ILi64EEEEEENS5_IJS14_SB_EEEEEEEvNS4_8identityESX_S18_vS19_EENS_8epilogue10collective18CollectiveEpilogueINS1B_23Sm100TmaWarpSpecializedILi4ELi2ELi32ELb1ELb0EEEJSF_NS5_IJNSQ_ISE_SB_EENSQ_INSA_ILi32EEESB_EEEEESG_SH_SG_SH_NS1B_6fusion15FusionCallbacksIS1F_NS1K_17LinearCombinationISG_fSG_fLNS_15FloatRoundStyleE2EEESF_S1J_JEEENS4_5SM1004TMEM4LOAD26SM100_TMEM_LOAD_32dp32b32xESX_NSY_INSZ_ILi2ELi4ELi3EEES12_NSQ_INS5_IJS13_S1H_EEENS5_IJS1H_SB_EEEEEEENS4_39AutoVectorizingCopyWithAssumedAlignmentILi128EEENS4_14SM90_TMA_STOREES1Y_S20_S20_EEEvvEEEEvNT_6ParamsE)
        .other          _ZN7cutlass13device_kernelINS_4gemm6kernel13GemmUniversalIN4cute5tupleIJiiiiEEENS1_10collective13CollectiveMmaINS1_35MainloopSm100TmaUmmaWarpSpecializedILi2ELi2ELi4ENS5_IJNS4_1CILi1EEESB_SB_EEEEENS5_IJNSA_ILi128EEESE_SE_EEENS_6half_tENS5_IJlSB_lEEESG_SH_NS4_8TiledMMAINS4_8MMA_AtomIJNS4_20SM100_MMA_F16BF16_SSISG_SG_fLi128ELi128ELNS4_4UMMA5MajorE0ELSM_0ELNSL_7ScaleInE0ELSN_0EEEEEENS4_6LayoutISC_NS5_IJNSA_ILi0EEESR_SR_EEEEENS5_IJNS4_10UnderscoreESU_SU_EEEEENS4_13SM90_TMA_LOADENS4_14ComposedLayoutINS4_7SwizzleILi3ELi4ELi3EEENS4_18smem_ptr_flag_bitsILi16EEENSQ_INS5_IJNSA_ILi8EEENSA_ILi64EEEEEENS5_IJS14_SB_EEEEEEEvNS4_8identityESX_S18_vS19_EENS_8epilogue10collective18CollectiveEpilogueINS1B_23Sm100TmaWarpSpecializedILi4ELi2ELi32ELb1ELb0EEEJSF_NS5_IJNSQ_ISE_SB_EENSQ_INSA_ILi32EEESB_EEEEESG_SH_SG_SH_NS1B_6fusion15FusionCallbacksIS1F_NS1K_17LinearCombinationISG_fSG_fLNS_15FloatRoundStyleE2EEESF_S1J_JEEENS4_5SM1004TMEM4LOAD26SM100_TMEM_LOAD_32dp32b32xESX_NSY_INSZ_ILi2ELi4ELi3EEES12_NSQ_INS5_IJS13_S1H_EEENS5_IJS1H_SB_EEEEEEENS4_39AutoVectorizingCopyWithAssumedAlignmentILi128EEENS4_14SM90_TMA_STOREES1Y_S20_S20_EEEvvEEEEvNT_6ParamsE,@"STO_CUDA_ENTRY STV_DEFAULT"
_ZN7cutlass13device_kernelINS_4gemm6kernel13GemmUniversalIN4cute5tupleIJiiiiEEENS1_10collective13CollectiveMmaINS1_35MainloopSm100TmaUmmaWarpSpecializedILi2ELi2ELi4ENS5_IJNS4_1CILi1EEESB_SB_EEEEENS5_IJNSA_ILi128EEESE_SE_EEENS_6half_tENS5_IJlSB_lEEESG_SH_NS4_8TiledMMAINS4_8MMA_AtomIJNS4_20SM100_MMA_F16BF16_SSISG_SG_fLi128ELi128ELNS4_4UMMA5MajorE0ELSM_0ELNSL_7ScaleInE0ELSN_0EEEEEENS4_6LayoutISC_NS5_IJNSA_ILi0EEESR_SR_EEEEENS5_IJNS4_10UnderscoreESU_SU_EEEEENS4_13SM90_TMA_LOADENS4_14ComposedLayoutINS4_7SwizzleILi3ELi4ELi3EEENS4_18smem_ptr_flag_bitsILi16EEENSQ_INS5_IJNSA_ILi8EEENSA_ILi64EEEEEENS5_IJS14_SB_EEEEEEEvNS4_8identityESX_S18_vS19_EENS_8epilogue10collective18CollectiveEpilogueINS1B_23Sm100TmaWarpSpecializedILi4ELi2ELi32ELb1ELb0EEEJSF_NS5_IJNSQ_ISE_SB_EENSQ_INSA_ILi32EEESB_EEEEESG_SH_SG_SH_NS1B_6fusion15FusionCallbacksIS1F_NS1K_17LinearCombinationISG_fSG_fLNS_15FloatRoundStyleE2EEESF_S1J_JEEENS4_5SM1004TMEM4LOAD26SM100_TMEM_LOAD_32dp32b32xESX_NSY_INSZ_ILi2ELi4ELi3EEES12_NSQ_INS5_IJS13_S1H_EEENS5_IJS1H_SB_EEEEEEENS4_39AutoVectorizingCopyWithAssumedAlignmentILi128EEENS4_14SM90_TMA_STOREES1Y_S20_S20_EEEvvEEEEvNT_6ParamsE:
[----:B------:R-:W1:Y:S01]  /*0000*/  LDC R1, c[0x0][0x37c] ;  /* 0x0000df00ff017b82 */ /* 0x000e620000000800 */
[----:B------:R-:W2:Y:S01]  /*0010*/  S2R R101, SR_TID.X ;  /* 0x0000000000657919 */ /* 0x000ea20000002100 */
[----:B------:R-:W3:Y:S01]  /*0020*/  LDCU.64 UR4, c[0x0][0x890] ;  /* 0x00011200ff0477ac */ /* 0x000ee20008000a00 */
[----:B------:R-:W-:Y:S02]  /*0030*/  PRMT R88, RZ, 0x7610, R88 ;  /* 0x00007610ff587816 */ /* 0x000fe40000000058 */
[----:B------:R-:W-:Y:S01]  /*0040*/  ELECT P5, URZ, PT ;  /* 0x0000000000ff782f */ /* 0x000fe200038a0000 */
[----:B------:R-:W4:Y:S01]  /*0050*/  LDCU.64 UR46, c[0x0][0x358] ;  /* 0x00006b00ff2e77ac */ /* 0x000f220008000a00 */
[----:B---3--:R-:W-:-:S04]  /*0060*/  UISETP.NE.U32.AND UP0, UPT, UR4, URZ, UPT ;  /* 0x000000ff0400728c */ /* 0x008fc8000bf05070 */
[----:B------:R-:W-:Y:S01]  /*0070*/  UISETP.NE.AND.EX UP0, UPT, UR5, URZ, UPT, UP0 ;  /* 0x000000ff0500728c */ /* 0x000fe2000bf05300 */
[----:B--2---:R-:W-:-:S05]  /*0080*/  SHF.R.U32.HI R92, RZ, 0x5, R101 ;  /* 0x00000005ff5c7819 */ /* 0x004fca0000011665 */
[----:B------:R-:W2:Y:S02]  /*0090*/  SHFL.IDX PT, R0, R92, RZ, 0x1f ;  /* 0x00001fff5c007589 */ /* 0x000ea400000e0000 */
[----:B--2---:R-:W-:Y:S01]  /*00a0*/  R2UR UR8, R0 ;  /* 0x00000000000872ca */ /* 0x004fe200000e0000 */
[----:B-1--4-:R-:W-:-:S14]  /*00b0*/  BRA.U UP0, `(.L_x_0) ;  /* 0x00000001002c7547 */ /* 0x012fdc000b800000 */
[----:B------:R-:W1:Y:S02]  /*00c0*/  LDCU.64 UR6, c[0x0][0x888] ;  /* 0x00011100ff0677ac */ /* 0x000e640008000a00 */
[----:B-1----:R-:W-:-:S04]  /*00d0*/  UISETP.NE.U32.AND UP0, UPT, UR6, URZ, UPT ;  /* 0x000000ff0600728c */ /* 0x002fc8000bf05070 */
[----:B------:R-:W-:-:S09]  /*00e0*/  UISETP.NE.AND.EX UP0, UPT, UR7, URZ, UPT, UP0 ;  /* 0x000000ff0700728c */ /* 0x000fd2000bf05300 */
[----:B------:R-:W-:Y:S05]  /*00f0*/  BRA.U !UP0, `(.L_x_1) ;  /* 0x0000000108107547 */ /* 0x000fea000b800000 */
[----:B------:R-:W1:Y:S02]  /*0100*/  LDC.64 R2, c[0x0][0x888] ;  /* 0x00022200ff027b82 */ /* 0x000e640000000a00 */
[----:B-1----:R1:W5:Y:S01]  /*0110*/  LDG.E R49, desc[UR46][R2.64] ;  /* 0x0000002e02317981 */ /* 0x002362000c1e1900 */
[----:B------:R-:W-:Y:S01]  /*0120*/  HFMA2 R88, -RZ, RZ, 0, 5.9604644775390625e-08 ;  /* 0x00000001ff587431 */ /* 0x000fe200000001ff */
[----:B------:R-:W-:Y:S05]  /*0130*/  BRA `(.L_x_0) ;  /* 0x00000000000c7947 */ /* 0x000fea0003800000 */
.L_x_1:
[----:B------:R-:W1:Y:S01]  /*0140*/  LDCU UR6, c[0x0][0x880] ;  /* 0x00011000ff0677ac */ /* 0x000e620008000800 */
[----:B------:R-:W-:Y:S01]  /*0150*/  HFMA2 R88, -RZ, RZ, 0, 5.9604644775390625e-08 ;  /* 0x00000001ff587431 */ /* 0x000fe200000001ff */
[----:B-1----:R-:W-:-:S07]  /*0160*/  MOV R49, UR6 ;  /* 0x0000000600317c02 */ /* 0x002fce0008000f00 */
.L_x_0:
[----:B------:R-:W2:Y:S02]  /*0170*/  LDCU.64 UR6, c[0x0][0x8b0] ;  /* 0x00011600ff0677ac */ /* 0x000ea40008000a00 */
[----:B--2---:R-:W-:-:S04]  /*0180*/  UISETP.NE.U32.AND UP0, UPT, UR6, URZ, UPT ;  /* 0x000000ff0600728c */ /* 0x004fc8000bf05070 */
[----:B------:R-:W-:-:S09]  /*0190*/  UISETP.NE.AND.EX UP0, UPT, UR7, URZ, UPT, UP0 ;  /* 0x000000ff0700728c */ /* 0x000fd2000bf05300 */
[----:B------:R-:W-:Y:S05]  /*01a0*/  BRA.U UP0, `(.L_x_2) ;  /* 0x0000000100247547 */ /* 0x000fea000b800000 */
[----:B------:R-:W2:Y:S02]  /*01b0*/  LDCU.64 UR6, c[0x0][0x8a8] ;  /* 0x00011500ff0677ac */ /* 0x000ea40008000a00 */
[----:B--2---:R-:W-:-:S04]  /*01c0*/  UISETP.NE.U32.AND UP0, UPT, UR6, URZ, UPT ;  /* 0x000000ff0600728c */ /* 0x004fc8000bf05070 */
[----:B------:R-:W-:-:S09]  /*01d0*/  UISETP.NE.AND.EX UP0, UPT, UR7, URZ, UPT, UP0 ;  /* 0x000000ff0700728c */ /* 0x000fd2000bf05300 */
[----:B------:R-:W-:Y:S05]  /*01e0*/  BRA.U !UP0, `(.L_x_3) ;  /* 0x00000001080c7547 */ /* 0x000fea000b800000 */
[----:B-1----:R-:W1:Y:S02]  /*01f0*/  LDC.64 R2, c[0x0][0x8a8] ;  /* 0x00022a00ff027b82 */ /* 0x002e640000000a00 */
[----:B-1----:R2:W5:Y:S01]  /*0200*/  LDG.E R47, desc[UR46][R2.64] ;  /* 0x0000002e022f7981 */ /* 0x002562000c1e1900 */
[----:B------:R-:W-:Y:S05]  /*0210*/  BRA `(.L_x_2) ;  /* 0x0000000000087947 */ /* 0x000fea0003800000 */
.L_x_3:
[----:B------:R-:W2:Y:S02]  /*0220*/  LDCU UR6, c[0x0][0x8a0] ;  /* 0x00011400ff0677ac */ /* 0x000ea40008000800 */
[----:B--2---:R-:W-:Y:S02]  /*0230*/  MOV R47, UR6 ;  /* 0x00000006002f7c02 */ /* 0x004fe40008000f00 */
.L_x_2:
[----:B------:R-:W-:Y:S01]  /*0240*/  IMAD.U32 R0, RZ, RZ, UR8 ;  /* 0x00000008ff007e24 */ /* 0x000fe2000f8e00ff */
[----:B------:R-:W-:Y:S04]  /*0250*/  BSSY.RECONVERGENT B0, `(.L_x_4) ;  /* 0x000000c000007945 */ /* 0x000fe80003800200 */
[C---:B------:R-:W-:Y:S02]  /*0260*/  ISETP.NE.OR P1, PT, R0.reuse, 0x1, !P5 ;  /* 0x000000010000780c */ /* 0x040fe40006f25670 */
[----:B------:R-:W-:-:S11]  /*0270*/  ISETP.NE.OR P0, PT, R0, 0x3, !P5 ;  /* 0x000000030000780c */ /* 0x000fd60006f05670 */
[----:B------:R-:W-:Y:S05]  /*0280*/  @P1 BRA `(.L_x_5) ;  /* 0x0000000000201947 */ /* 0x000fea0003800000 */
[----:B------:R-:W3:Y:S02]  /*0290*/  LDCU.64 UR6, c[0x0][0x348] ;  /* 0x00006900ff0677ac */ /* 0x000ee40008000a00 */
[----:B---3--:R-:W-:Y:S02]  /*02a0*/  UIADD3 UR10, UP1, UPT, UR6, 0x80, URZ ;  /* 0x00000080060a7890 */ /* 0x008fe4000ff3e0ff */
[----:B------:R-:W-:Y:S02]  /*02b0*/  UIADD3 UR6, UP0, UPT, UR6, 0x180, URZ ;  /* 0x0000018006067890 */ /* 0x000fe4000ff1e0ff */
[----:B------:R-:W-:Y:S02]  /*02c0*/  UIADD3.X UR11, UPT, UPT, URZ, UR7, URZ, UP1, !UPT ;  /* 0x00000007ff0b7290 */ /* 0x000fe40008ffe4ff */
[----:B------:R-:W-:-:S07]  /*02d0*/  UIADD3.X UR7, UPT, UPT, URZ, UR7, URZ, UP0, !UPT ;  /* 0x00000007ff077290 */ /* 0x000fce00087fe4ff */
[----:B------:R3:W-:Y:S02]  /*02e0*/  UTMACCTL.PF [UR10] ;  /* 0x000000000a0079b9 */ /* 0x0007e40008040000 */
[----:B------:R3:W-:Y:S02]  /*02f0*/  UTMACCTL.PF [UR6] ;  /* 0x00000000060079b9 */ /* 0x0007e40008040000 */
[----:B---3--:R-:W-:Y:S01]  /*0300*/  NOP ;  /* 0x0000000000007918 */ /* 0x008fe20000000000 */
.L_x_5:
[----:B------:R-:W-:Y:S05]  /*0310*/  BSYNC.RECONVERGENT B0 ;  /* 0x0000000000007941 */ /* 0x000fea0003800200 */
.L_x_4:
[----:B------:R-:W-:Y:S04]  /*0320*/  BSSY.RECONVERGENT B0, `(.L_x_6) ;  /* 0x000000a000007945 */ /* 0x000fe80003800200 */
        /* <DEDUP_REMOVED lines=9> */
.L_x_7:
[----:B------:R-:W-:Y:S05]  /*03c0*/  BSYNC.RECONVERGENT B0 ;  /* 0x0000000000007941 */ /* 0x000fea0003800200 */
.L_x_6:
[----:B------:R-:W3:Y:S01]  /*03d0*/  LDCU.64 UR6, c[0x0][0x888] ;  /* 0x00011100ff0677ac */ /* 0x000ee20008000a00 */
[----:B------:R-:W-:Y:S02]  /*03e0*/  UISETP.EQ.U32.AND UP1, UPT, UR4, URZ, UPT ;  /* 0x000000ff0400728c */ /* 0x000fe4000bf22070 */
[----:B------:R-:W-:Y:S02]  /*03f0*/  UPLOP3.LUT UP2, UPT, UPT, UPT, UPT, 0x80, 0x8 ;  /* 0x000000000008789c */ /* 0x000fe40003f4f070 */
[----:B---3--:R-:W-:-:S04]  /*0400*/  UISETP.NE.U32.AND UP0, UPT, UR6, URZ, UPT ;  /* 0x000000ff0600728c */ /* 0x008fc8000bf05070 */
[----:B------:R-:W-:-:S04]  /*0410*/  UISETP.NE.AND.EX UP0, UPT, UR7, URZ, UPT, UP0 ;  /* 0x000000ff0700728c */ /* 0x000fc8000bf05300 */
[----:B------:R-:W-:-:S04]  /*0420*/  UISETP.EQ.OR.EX UP3, UPT, UR5, URZ, !UP0, UP1 ;  /* 0x000000ff0500728c */ /* 0x000fc8000c762710 */
[----:B------:R-:W-:-:S05]  /*0430*/  UP2UR UR50, UPR, URZ, 0x8 ;  /* 0x00000008ff327883 */ /* 0x000fca0008000000 */
[----:B------:R-:W-:Y:S07]  /*0440*/  BRA.U !UP3, `(.L_x_8) ;  /* 0x000000010b207547 */ /* 0x000fee000b800000 */
[----:B------:R-:W-:Y:S01]  /*0450*/  UISETP.NE.U32.AND UP2, UPT, UR4, URZ, UPT ;  /* 0x000000ff0400728c */ /* 0x000fe2000bf45070 */
[----:B-----5:R-:W-:Y:S01]  /*0460*/  FSETP.NEU.AND P0, PT, R49, RZ, PT ;  /* 0x000000ff3100720b */ /* 0x020fe20003f0d000 */
[----:B------:R-:W-:Y:S02]  /*0470*/  USEL UR4, URZ, 0xffffffff, UP0 ;  /* 0xffffffffff047887 */ /* 0x000fe40008000000 */
[----:B------:R-:W-:-:S10]  /*0480*/  UISETP.NE.AND.EX UP2, UPT, UR5, URZ, UPT, UP2 ;  /* 0x000000ff0500728c */ /* 0x000fd4000bf45320 */
[----:B------:R-:W-:Y:S01]  /*0490*/  VOTEU.ANY UP1, P0 ;  /* 0x0000000000ff7886 */ /* 0x000fe20000020100 */
[----:B------:R-:W-:-:S04]  /*04a0*/  @!UP2 USEL UR4, URZ, 0xffffffff, UP1 ;  /* 0xffffffffff04a887 */ /* 0x000fc80008800000 */
[----:B------:R-:W-:-:S04]  /*04b0*/  ULOP3.LUT UR4, UR4, 0x1, URZ, 0xc0, !UPT ;  /* 0x0000000104047892 */ /* 0x000fc8000f8ec0ff */
[----:B------:R-:W-:-:S11]  /*04c0*/  UISETP.NE.U32.AND UP2, UPT, UR4, 0x1, UPT ;  /* 0x000000010400788c */ /* 0x000fd6000bf45070 */
.L_x_8:
[----:B-12---:R-:W1:Y:S01]  /*04d0*/  SHFL.IDX PT, R2, R92, RZ, 0x1f ;  /* 0x00001fff5c027589 */ /* 0x006e6200000e0000 */
[----:B------:R-:W-:-:S04]  /*04e0*/  UISETP.NE.AND UP1, UPT, UR8, 0x2, UPT ;  /* 0x000000020800788c */ /* 0x000fc8000bf25270 */
[----:B------:R-:W-:Y:S01]  /*04f0*/  USEL UR6, URZ, 0x1, UP1 ;  /* 0x00000001ff067887 */ /* 0x000fe20008800000 */
[----:B-1----:R-:W-:-:S13]  /*0500*/  ISETP.NE.AND P0, PT, R2, RZ, PT ;  /* 0x000000ff0200720c */ /* 0x002fda0003f05270 */
[----:B------:R-:W-:Y:S05]  /*0510*/  @P0 BRA `(.L_x_9) ;  /* 0x0000000000380947 */ /* 0x000fea0003800000 */
[----:B------:R-:W1:Y:S01]  /*0520*/  S2UR UR5, SR_CgaCtaId ;  /* 0x00000000000579c3 */ /* 0x000e620000008800 */
[----:B------:R-:W-:Y:S01]  /*0530*/  UMOV UR7, 0x400 ;  /* 0x0000040000077882 */ /* 0x000fe20000000000 */
[----:B------:R-:W-:Y:S01]  /*0540*/  UMOV UR4, 0x1 ;  /* 0x0000000100047882 */ /* 0x000fe20000000000 */
[----:B------:R-:W-:Y:S01]  /*0550*/  ELECT P0, URZ, PT ;  /* 0x0000000000ff782f */ /* 0x000fe20003800000 */
[----:B------:R-:W-:-:S04]  /*0560*/  UIADD3 UR10, UPT, UPT, -UR4, 0x100000, URZ ;  /* 0x00100000040a7890 */ /* 0x000fc8000fffe1ff */
[----:B------:R-:W-:Y:S02]  /*0570*/  USHF.L.U32 UR11, UR10, 0xb, URZ ;  /* 0x0000000b0a0b7899 */ /* 0x000fe400080006ff */
[----:B------:R-:W-:Y:S02]  /*0580*/  USHF.L.U32 UR10, UR10, 0x1, URZ ;  /* 0x000000010a0a7899 */ /* 0x000fe400080006ff */
[----:B-1----:R-:W-:Y:S01]  /*0590*/  ULEA UR5, UR5, UR7, 0x18 ;  /* 0x0000000705057291 */ /* 0x002fe2000f8ec0ff */
[----:B------:R-:W1:Y:S11]  /*05a0*/  FENCE.VIEW.ASYNC.S ;  /* 0x00000000000073c6 */ /* 0x000e760000000000 */
[----:B-1----:R1:W2:Y:S01]  /*05b0*/  SYNCS.EXCH.64 URZ, [UR5], UR10 ;  /* 0x0000000a05ff75b2 */ /* 0x0022a20008000100 */
[----:B------:R1:W3:Y:S01]  /*05c0*/  SYNCS.EXCH.64 URZ, [UR5+0x10], UR10 ;  /* 0x0000100a05ff75b2 */ /* 0x0002e20008000100 */
[----:B------:R1:W4:Y:S01]  /*05d0*/  SYNCS.EXCH.64 URZ, [UR5+0x8], UR10 ;  /* 0x0000080a05ff75b2 */ /* 0x0003220008000100 */
[----:B------:R1:W1:Y:S01]  /*05e0*/  SYNCS.EXCH.64 URZ, [UR5+0x18], UR10 ;  /* 0x0000180a05ff75b2 */ /* 0x0002620008000100 */
[----:B------:R-:W-:Y:S01]  /*05f0*/  NOP ;  /* 0x0000000000007918 */ /* 0x000fe20000000000 */
.L_x_9:
[----:B------:R-:W2:Y:S01]  /*0600*/  SHFL.IDX PT, R2, R92, RZ, 0x1f ;  /* 0x00001fff5c027589 */ /* 0x000ea200000e0000 */
[----:B------:R-:W-:Y:S01]  /*0610*/  NOP ;  /* 0x0000000000007918 */ /* 0x000fe20000000000 */
[----:B--2---:R-:W-:-:S13]  /*0620*/  ISETP.NE.AND P0, PT, R2, 0x1, PT ;  /* 0x000000010200780c */ /* 0x004fda0003f05270 */
[----:B------:R-:W-:Y:S05]  /*0630*/  @P0 BRA `(.L_x_10) ;  /* 0x0000000000580947 */ /* 0x000fea0003800000 */
[----:B------:R-:W2:Y:S01]  /*0640*/  S2UR UR7, SR_CgaCtaId ;  /* 0x00000000000779c3 */ /* 0x000ea20000008800 */
[----:B------:R-:W-:Y:S01]  /*0650*/  UMOV UR9, 0x400 ;  /* 0x0000040000097882 */ /* 0x000fe20000000000 */
[----:B-1----:R-:W-:Y:S01]  /*0660*/  UMOV UR5, 0x20 ;  /* 0x0000002000057882 */ /* 0x002fe20000000000 */
[----:B------:R-:W-:Y:S01]  /*0670*/  UMOV UR4, 0x80 ;  /* 0x0000008000047882 */ /* 0x000fe20000000000 */
[----:B------:R-:W-:-:S04]  /*0680*/  UIADD3 UR10, UPT, UPT, -UR5, 0x100000, URZ ;  /* 0x00100000050a7890 */ /* 0x000fc8000fffe1ff */
[----:B------:R-:W-:Y:S02]  /*0690*/  USHF.L.U32 UR11, UR10, 0xb, URZ ;  /* 0x0000000b0a0b7899 */ /* 0x000fe400080006ff */
[----:B------:R-:W-:Y:S02]  /*06a0*/  USHF.L.U32 UR10, UR10, 0x1, URZ ;  /* 0x000000010a0a7899 */ /* 0x000fe400080006ff */
[----:B------:R-:W-:-:S04]  /*06b0*/  UIADD3 UR4, UPT, UPT, -UR4, 0x100000, URZ ;  /* 0x0010000004047890 */ /* 0x000fc8000fffe1ff */
[----:B------:R-:W-:Y:S02]  /*06c0*/  USHF.L.U32 UR5, UR4, 0xb, URZ ;  /* 0x0000000b04057899 */ /* 0x000fe400080006ff */
[----:B------:R-:W-:Y:S01]  /*06d0*/  USHF.L.U32 UR4, UR4, 0x1, URZ ;  /* 0x0000000104047899 */ /* 0x000fe200080006ff */
[----:B------:R-:W-:Y:S01]  /*06e0*/  ELECT P0, URZ, PT ;  /* 0x0000000000ff782f */ /* 0x000fe20003800000 */
[----:B--2---:R-:W-:Y:S01]  /*06f0*/  ULEA UR7, UR7, UR9, 0x18 ;  /* 0x0000000907077291 */ /* 0x004fe2000f8ec0ff */
[----:B------:R-:W1:Y:S11]  /*0700*/  FENCE.VIEW.ASYNC.S ;  /* 0x00000000000073c6 */ /* 0x000e760000000000 */
[----:B-1----:R2:W1:Y:S01]  /*0710*/  SYNCS.EXCH.64 URZ, [UR7+0x20], UR10 ;  /* 0x0000200a07ff75b2 */ /* 0x0024620008000100 */
[----:B------:R2:W1:Y:S01]  /*0720*/  SYNCS.EXCH.64 URZ, [UR7+0x40], UR4 ;  /* 0x0000400407ff75b2 */ /* 0x0004620008000100 */
[----:B------:R2:W1:Y:S01]  /*0730*/  SYNCS.EXCH.64 URZ, [UR7+0x28], UR10 ;  /* 0x0000280a07ff75b2 */ /* 0x0004620008000100 */
[----:B------:R2:W1:Y:S01]  /*0740*/  SYNCS.EXCH.64 URZ, [UR7+0x48], UR4 ;  /* 0x0000480407ff75b2 */ /* 0x0004620008000100 */
[----:B------:R2:W1:Y:S01]  /*0750*/  SYNCS.EXCH.64 URZ, [UR7+0x30], UR10 ;  /* 0x0000300a07ff75b2 */ /* 0x0004620008000100 */
[----:B------:R2:W1:Y:S01]  /*0760*/  SYNCS.EXCH.64 URZ, [UR7+0x50], UR4 ;  /* 0x0000500407ff75b2 */ /* 0x0004620008000100 */
[----:B------:R2:W1:Y:S01]  /*0770*/  SYNCS.EXCH.64 URZ, [UR7+0x38], UR10 ;  /* 0x0000380a07ff75b2 */ /* 0x0004620008000100 */
[----:B------:R2:W1:Y:S02]  /*0780*/  SYNCS.EXCH.64 URZ, [UR7+0x58], UR4 ;  /* 0x0000580407ff75b2 */ /* 0x0004640008000100 */
[----:B--2---:R-:W-:Y:S01]  /*0790*/  NOP ;  /* 0x0000000000007918 */ /* 0x004fe20000000000 */
.L_x_10:
[----:B------:R-:W2:Y:S01]  /*07a0*/  SHFL.IDX PT, R2, R92, RZ, 0x1f ;  /* 0x00001fff5c027589 */ /* 0x000ea200000e0000 */
[----:B------:R-:W-:Y:S01]  /*07b0*/  NOP ;  /* 0x0000000000007918 */ /* 0x000fe20000000000 */
[----:B--2---:R-:W-:-:S13]  /*07c0*/  ISETP.NE.AND P0, PT, R2, 0x3, PT ;  /* 0x000000030200780c */ /* 0x004fda0003f05270 */
[----:B------:R-:W-:Y:S05]  /*07d0*/  @P0 BRA `(.L_x_11) ;  /* 0x0000000000300947 */ /* 0x000fea0003800000 */
[----:B-1----:R-:W1:Y:S01]  /*07e0*/  S2UR UR5, SR_CgaCtaId ;  /* 0x00000000000579c3 */ /* 0x002e620000008800 */
        /* <DEDUP_REMOVED lines=8> */
[----:B-1----:R2:W1:Y:S01]  /*0870*/  SYNCS.EXCH.64 URZ, [UR5+0x60], UR10 ;  /* 0x0000600a05ff75b2 */ /* 0x0024620008000100 */
[----:B------:R2:W1:Y:S02]  /*0880*/  SYNCS.EXCH.64 URZ, [UR5+0x68], UR10 ;  /* 0x0000680a05ff75b2 */ /* 0x0004640008000100 */
[----:B--2---:R-:W-:Y:S01]  /*0890*/  NOP ;  /* 0x0000000000007918 */ /* 0x004fe20000000000 */
.L_x_11:
[----:B------:R-:W2:Y:S01]  /*08a0*/  SHFL.IDX PT, R2, R92, RZ, 0x1f ;  /* 0x00001fff5c027589 */ /* 0x000ea200000e0000 */
[----:B------:R-:W-:Y:S01]  /*08b0*/  NOP ;  /* 0x0000000000007918 */ /* 0x000fe20000000000 */
[----:B--2---:R-:W-:-:S13]  /*08c0*/  ISETP.NE.AND P0, PT, R2, 0x4, PT ;  /* 0x000000040200780c */ /* 0x004fda0003f05270 */
[----:B------:R-:W-:Y:S05]  /*08d0*/  @P0 BRA `(.L_x_12) ;  /* 0x00000000004c0947 */ /* 0x000fea0003800000 */
[----:B-1----:R-:W1:Y:S01]  /*08e0*/  S2UR UR5, SR_CgaCtaId ;  /* 0x00000000000579c3 */ /* 0x002e620000008800 */
[----:B------:R-:W-:Y:S01]  /*08f0*/  UMOV UR9, 0x100 ;  /* 0x0000010000097882 */ /* 0x000fe20000000000 */
[----:B------:R-:W-:Y:S01]  /*0900*/  UMOV UR7, 0x400 ;  /* 0x0000040000077882 */ /* 0x000fe20000000000 */
[----:B------:R-:W-:Y:S01]  /*0910*/  USEL UR9, UR9, 0xe0, UP2 ;  /* 0x000000e009097887 */ /* 0x000fe20009000000 */
[----:B------:R-:W-:Y:S01]  /*0920*/  UMOV UR4, 0x1 ;  /* 0x0000000100047882 */ /* 0x000fe20000000000 */
[----:B------:R-:W-:Y:S01]  /*0930*/  ELECT P0, URZ, PT ;  /* 0x0000000000ff782f */ /* 0x000fe20003800000 */
[----:B------:R-:W-:-:S04]  /*0940*/  UIADD3 UR10, UPT, UPT, -UR4, 0x100000, URZ ;  /* 0x00100000040a7890 */ /* 0x000fc8000fffe1ff */
[----:B------:R-:W-:Y:S02]  /*0950*/  USHF.L.U32 UR11, UR10, 0xb, URZ ;  /* 0x0000000b0a0b7899 */ /* 0x000fe400080006ff */
[----:B------:R-:W-:Y:S02]  /*0960*/  USHF.L.U32 UR10, UR10, 0x1, URZ ;  /* 0x000000010a0a7899 */ /* 0x000fe400080006ff */
[----:B------:R-:W-:-:S04]  /*0970*/  UIADD3 UR12, UPT, UPT, -UR9, 0x100000, URZ ;  /* 0x00100000090c7890 */ /* 0x000fc8000fffe1ff */
[----:B------:R-:W-:Y:S02]  /*0980*/  USHF.L.U32 UR13, UR12, 0xb, URZ ;  /* 0x0000000b0c0d7899 */ /* 0x000fe400080006ff */
[----:B------:R-:W-:Y:S02]  /*0990*/  USHF.L.U32 UR12, UR12, 0x1, URZ ;  /* 0x000000010c0c7899 */ /* 0x000fe400080006ff */
[----:B-1----:R-:W-:Y:S01]  /*09a0*/  ULEA UR5, UR5, UR7, 0x18 ;  /* 0x0000000705057291 */ /* 0x002fe2000f8ec0ff */
[----:B------:R-:W1:Y:S11]  /*09b0*/  FENCE.VIEW.ASYNC.S ;  /* 0x00000000000073c6 */ /* 0x000e760000000000 */
[----:B-1----:R2:W1:Y:S01]  /*09c0*/  SYNCS.EXCH.64 URZ, [UR5+0x70], UR10 ;  /* 0x0000700a05ff75b2 */ /* 0x0024620008000100 */
[----:B------:R2:W1:Y:S01]  /*09d0*/  SYNCS.EXCH.64 URZ, [UR5+0x80], UR12 ;  /* 0x0000800c05ff75b2 */ /* 0x0004620008000100 */
[----:B------:R2:W1:Y:S01]  /*09e0*/  SYNCS.EXCH.64 URZ, [UR5+0x78], UR10 ;  /* 0x0000780a05ff75b2 */ /* 0x0004620008000100 */
[----:B------:R2:W1:Y:S02]  /*09f0*/  SYNCS.EXCH.64 URZ, [UR5+0x88], UR12 ;  /* 0x0000880c05ff75b2 */ /* 0x0004640008000100 */
[----:B--2---:R-:W-:Y:S01]  /*0a00*/  NOP ;  /* 0x0000000000007918 */ /* 0x004fe20000000000 */
.L_x_12:
        /* <DEDUP_REMOVED lines=26> */
.L_x_13:
        /* <DEDUP_REMOVED lines=18> */
.L_x_14:
[----:B-1----:R-:W1:Y:S01]  /*0cd0*/  S2UR UR5, SR_CTAID.X ;  /* 0x00000000000579c3 */ /* 0x002e620000002500 */
[----:B------:R-:W-:-:S05]  /*0ce0*/  CS2R.32 R87, SR_CgaSize ;  /* 0x0000000000577805 */ /* 0x000fca0000008a00 */
[----:B------:R-:W-:-:S05]  /*0cf0*/  IMAD R87, R87, -0xa0, RZ ;  /* 0xffffff6057577824 */ /* 0x000fca00078e02ff */
[----:B------:R-:W-:-:S14]  /*0d00*/  R2UR UR9, R87 ;  /* 0x00000000570972ca */ /* 0x000fdc00000e0000 */
[----:B------:R-:W2:Y:S01]  /*0d10*/  LDCU UR9, c[0x0][UR9+0x2b0] ;  /* 0x00005600090977ac */ /* 0x000ea20008000800 */
[----:B------:R-:W-:Y:S01]  /*0d20*/  NOP ;  /* 0x0000000000007918 */ /* 0x000fe20000000000 */
[----:B------:R-:W-:-:S05]  /*0d30*/  CS2R.32 R87, SR_CgaSize ;  /* 0x0000000000577805 */ /* 0x000fca0000008a00 */
[----:B------:R-:W-:-:S05]  /*0d40*/  IMAD R87, R87, -0xa0, RZ ;  /* 0xffffff6057577824 */ /* 0x000fca00078e02ff */
[----:B------:R-:W-:-:S14]  /*0d50*/  R2UR UR7, R87 ;  /* 0x00000000570772ca */ /* 0x000fdc00000e0000 */
[----:B------:R-:W3:Y:S01]  /*0d60*/  LDCU UR7, c[0x0][UR7+0x2b4] ;  /* 0x00005680070777ac */ /* 0x000ee20008000800 */
[----:B------:R-:W4:Y:S08]  /*0d70*/  S2UR UR4, SR_CTAID.Y ;  /* 0x00000000000479c3 */ /* 0x000f300000002600 */
[----:B------:R-:W3:Y:S01]  /*0d80*/  LDC R10, c[0x0][0xb24] ;  /* 0x0002c900ff0a7b82 */ /* 0x000ee20000000800 */
[----:B-1----:R-:W-:-:S02]  /*0d90*/  I2FP.F32.U32 R87, UR5 ;  /* 0x0000000500577c45 */ /* 0x002fc40008201000 */
[----:B------:R-:W-:-:S05]  /*0da0*/  CS2R.32 R3, SR_CgaSize ;  /* 0x0000000000037805 */ /* 0x000fca0000008a00 */
[----:B------:R-:W-:-:S06]  /*0db0*/  IMAD R3, R3, -0xa0, RZ ;  /* 0xffffff6003037824 */ /* 0x000fcc00078e02ff */
[----:B------:R-:W1:Y:S01]  /*0dc0*/  LDC R3, c[0x0][R3+0x2a0] ;  /* 0x0000a80003037b82 */ /* 0x000e620000000800 */
[----:B------:R-:W-:Y:S01]  /*0dd0*/  MOV R15, UR5 ;  /* 0x00000005000f7c02 */ /* 0x000fe20008000f00 */
[----:B--2---:R-:W-:Y:S01]  /*0de0*/  FMUL R87, R87, UR9 ;  /* 0x0000000957577c20 */ /* 0x004fe20008400000 */
[----:B----4-:R-:W-:Y:S02]  /*0df0*/  I2FP.F32.U32 R86, UR4 ;  /* 0x0000000400567c45 */ /* 0x010fe40008201000 */
[----:B------:R-:W-:-:S05]  /*0e00*/  CS2R.32 R2, SR_CgaSize ;  /* 0x0000000000027805 */ /* 0x000fca0000008a00 */
[----:B------:R-:W-:-:S06]  /*0e10*/  IMAD R2, R2, -0xa0, RZ ;  /* 0xffffff6002027824 */ /* 0x000fcc00078e02ff */
[----:B------:R-:W2:Y:S01]  /*0e20*/  LDC R2, c[0x0][R2+0x2a4] ;  /* 0x0000a90002027b82 */ /* 0x000ea20000000800 */
[----:B------:R-:W-:Y:S01]  /*0e30*/  MOV R14, UR4 ;  /* 0x00000004000e7c02 */ /* 0x000fe20008000f00 */
[----:B------:R-:W4:Y:S01]  /*0e40*/  F2I.U32.TRUNC.NTZ R87, R87 ;  /* 0x0000005700577305 */ /* 0x000f22000020f000 */
[----:B---3--:R-:W-:-:S05]  /*0e50*/  FMUL R86, R86, UR7 ;  /* 0x0000000756567c20 */ /* 0x008fca0008400000 */
[----:B------:R-:W-:Y:S01]  /*0e60*/  BAR.SYNC.DEFER_BLOCKING 0x0 ;  /* 0x0000000000007b1d */ /* 0x000fe20000010000 */
[----:B------:R-:W-:-:S05]  /*0e70*/  ISETP.GE.AND P0, PT, R10, 0x1, PT ;  /* 0x000000010a00780c */ /* 0x000fca0003f06270 */
[----:B------:R-:W3:Y:S02]  /*0e80*/  F2I.U32.TRUNC.NTZ R86, R86 ;  /* 0x0000005600567305 */ /* 0x000ee4000020f000 */
[----:B------:R-:W2:Y:S01]  /*0e90*/  S2UR UR36, SR_CTAID.Z ;  /* 0x00000000002479c3 */ /* 0x000ea20000002700 */
[----:B----4-:R-:W-:-:S05]  /*0ea0*/  IADD3 R87, PT, PT, -R87, RZ, RZ ;  /* 0x000000ff57577210 */ /* 0x010fca0007ffe1ff */
[----:B-1----:R-:W-:Y:S01]  /*0eb0*/  IMAD R87, R3, R87, UR5 ;  /* 0x0000000503577e24 */ /* 0x002fe2000f8e0257 */
[----:B---3--:R-:W-:-:S05]  /*0ec0*/  IADD3 R86, PT, PT, -R86, RZ, RZ ;  /* 0x000000ff56567210 */ /* 0x008fca0007ffe1ff */
[----:B--2---:R-:W-:Y:S01]  /*0ed0*/  IMAD R86, R2, R86, UR4 ;  /* 0x0000000402567e24 */ /* 0x004fe2000f8e0256 */
[----:B------:R-:W-:Y:S06]  /*0ee0*/  @!P0 BRA `(.L_x_15) ;  /* 0x0000000000b88947 */ /* 0x000fec0003800000 */
[----:B------:R-:W1:Y:S01]  /*0ef0*/  LDC.64 R4, c[0x0][0xb18] ;  /* 0x0002c600ff047b82 */ /* 0x000e620000000a00 */
[----:B------:R-:W-:-:S07]  /*0f00*/  ISETP.NE.AND P0, PT, R10, 0x1, PT ;  /* 0x000000010a00780c */ /* 0x000fce0003f05270 */
[----:B------:R-:W2:Y:S08]  /*0f10*/  LDC R9, c[0x0][0xb0c] ;  /* 0x0002c300ff097b82 */ /* 0x000eb00000000800 */
[----:B------:R-:W3:Y:S08]  /*0f20*/  LDC R12, c[0x0][0x370] ;  /* 0x0000dc00ff0c7b82 */ /* 0x000ef00000000800 */
[----:B------:R-:W4:Y:S01]  /*0f30*/  LDC R11, c[0x0][0x374] ;  /* 0x0000dd00ff0b7b82 */ /* 0x000f220000000800 */
[----:B-1----:R-:W-:-:S07]  /*0f40*/  ISETP.NE.AND P1, PT, R4, 0x1, PT ;  /* 0x000000010400780c */ /* 0x002fce0003f25270 */
[----:B------:R-:W3:Y:S01]  /*0f50*/  LDC.64 R6, c[0x0][0xb10] ;  /* 0x0002c400ff067b82 */ /* 0x000ee20000000a00 */
[----:B--2---:R-:W-:-:S07]  /*0f60*/  ISETP.NE.AND P2, PT, R9, 0x1, PT ;  /* 0x000000010900780c */ /* 0x004fce0003f45270 */
[----:B------:R-:W1:Y:S08]  /*0f70*/  LDC R8, c[0x0][0xb20] ;  /* 0x0002c800ff087b82 */ /* 0x000e700000000800 */
[----:B------:R-:W2:Y:S01]  /*0f80*/  LDC.64 R2, c[0x0][0xb28] ;  /* 0x0002ca00ff027b82 */ /* 0x000ea20000000a00 */
[----:B----4-:R-:W-:-:S04]  /*0f90*/  IMAD.HI.U32 R13, R11, R5, RZ ;  /* 0x000000050b0d7227 */ /* 0x010fc800078e00ff */
[----:B------:R-:W-:-:S04]  /*0fa0*/  IMAD.HI.U32 R5, R14, R5, RZ ;  /* 0x000000050e057227 */ /* 0x000fc800078e00ff */
[----:B---3--:R-:W-:-:S05]  /*0fb0*/  IMAD.HI.U32 R16, R12, R6, RZ ;  /* 0x000000060c107227 */ /* 0x008fca00078e00ff */
[-C--:B------:R-:W-:Y:S01]  /*0fc0*/  @P2 SHF.R.U32.HI R12, RZ, R7.reuse, R16 ;  /* 0x00000007ff0c2219 */ /* 0x080fe20000011610 */
[----:B------:R-:W-:Y:S01]  /*0fd0*/  IMAD.HI.U32 R16, R15, R6, RZ ;  /* 0x000000060f107227 */ /* 0x000fe200078e00ff */
[-C--:B-1----:R-:W-:Y:S02]  /*0fe0*/  @P1 SHF.R.U32.HI R11, RZ, R8.reuse, R13 ;  /* 0x00000008ff0b1219 */ /* 0x082fe4000001160d */
[----:B------:R-:W-:Y:S02]  /*0ff0*/  SHF.R.U32.HI R5, RZ, R8, R5 ;  /* 0x00000008ff057219 */ /* 0x000fe40000011605 */
[----:B------:R-:W-:Y:S02]  /*1000*/  SHF.R.U32.HI R16, RZ, R7, R16 ;  /* 0x00000007ff107219 */ /* 0x000fe40000011610 */
[----:B------:R-:W-:Y:S01]  /*1010*/  SEL R5, R14, R5, !P1 ;  /* 0x000000050e057207 */ /* 0x000fe20004800000 */
[----:B--2---:R-:W-:Y:S01]  /*1020*/  IMAD.HI.U32 R13, R11, R2, RZ ;  /* 0x000000020b0d7227 */ /* 0x004fe200078e00ff */
[----:B------:R-:W-:-:S03]  /*1030*/  SEL R16, R15, R16, !P2 ;  /* 0x000000100f107207 */ /* 0x000fc60005000000 */
[----:B------:R-:W-:Y:S01]  /*1040*/  IMAD.HI.U32 R6, R12, R2, RZ ;  /* 0x000000020c067227 */ /* 0x000fe200078e00ff */
[----:B------:R-:W-:-:S04]  /*1050*/  @P0 SHF.R.U32.HI R11, RZ, R3, R13 ;  /* 0x00000003ff0b0219 */ /* 0x000fc8000001160d */
[----:B------:R-:W-:Y:S01]  /*1060*/  @P0 SHF.R.U32.HI R12, RZ, R3, R6 ;  /* 0x00000003ff0c0219 */ /* 0x000fe20000011606 */
[----:B------:R-:W-:-:S04]  /*1070*/  IMAD R11, R11, R10, RZ ;  /* 0x0000000a0b0b7224 */ /* 0x000fc800078e02ff */
[----:B------:R-:W-:Y:S01]  /*1080*/  IMAD R6, R12, R10, RZ ;  /* 0x0000000a0c067224 */ /* 0x000fe200078e02ff */
[----:B------:R-:W-:-:S04]  /*1090*/  ISETP.GE.AND P1, PT, R5, R11, PT ;  /* 0x0000000b0500720c */ /* 0x000fc80003f26270 */
[----:B------:R-:W-:Y:S01]  /*10a0*/  ISETP.GE.OR P1, PT, R16, R6, P1 ;  /* 0x000000061000720c */ /* 0x000fe20000f26670 */
[----:B------:R-:W-:-:S05]  /*10b0*/  IMAD.HI.U32 R6, R5, R2, RZ ;  /* 0x0000000205067227 */ /* 0x000fca00078e00ff */
[----:B------:R-:W-:-:S04]  /*10c0*/  SHF.R.U32.HI R6, RZ, R3, R6 ;  /* 0x00000003ff067219 */ /* 0x000fc80000011606 */
[----:B------:R-:W-:-:S03]  /*10d0*/  SEL R6, R5, R6, !P0 ;  /* 0x0000000605067207 */ /* 0x000fc60004000000 */
[----:B------:R-:W-:Y:S01]  /*10e0*/  @!P1 IMAD.HI.U32 R7, R16, R2, RZ ;  /* 0x0000000210079227 */ /* 0x000fe200078e00ff */
[----:B------:R-:W-:-:S04]  /*10f0*/  IADD3 R2, PT, PT, -R6, RZ, RZ ;  /* 0x000000ff06027210 */ /* 0x000fc80007ffe1ff */
[----:B------:R-:W-:Y:S01]  /*1100*/  @!P1 SHF.R.U32.HI R3, RZ, R3, R7 ;  /* 0x00000003ff039219 */ /* 0x000fe20000011607 */
[----:B------:R-:W-:Y:S01]  /*1110*/  IMAD R2, R10, R2, R5 ;  /* 0x000000020a027224 */ /* 0x000fe200078e0205 */
[----:B------:R-:W-:Y:S02]  /*1120*/  IADD3 R7, PT, PT, -R5, RZ, RZ ;  /* 0x000000ff05077210 */ /* 0x000fe40007ffe1ff */
[----:B------:R-:W-:-:S03]  /*1130*/  @!P1 SEL R3, R16, R3, !P0 ;  /* 0x0000000310039207 */ /* 0x000fc60004000000 */
[----:B------:R-:W-:Y:S02]  /*1140*/  IMAD R7, R4, R7, R14 ;  /* 0x0000000704077224 */ /* 0x000fe400078e020e */
[--C-:B------:R-:W-:Y:S02]  /*1150*/  @!P1 IMAD.IADD R6, R6, 0x1, -R3.reuse ;  /* 0x0000000106069824 */ /* 0x100fe400078e0a03 */
[----:B------:R-:W-:Y:S01]  /*1160*/  @!P1 IMAD R3, R2, R12, R3 ;  /* 0x0000000c02039224 */ /* 0x000fe200078e0203 */
[----:B------:R-:W-:Y:S01]  /*1170*/  IADD3 R2, PT, PT, -R16, RZ, RZ ;  /* 0x000000ff10027210 */ /* 0x000fe20007ffe1ff */
[----:B------:R-:W-:Y:S02]  /*1180*/  @!P1 IMAD R5, R6, R10, R16 ;  /* 0x0000000a06059224 */ /* 0x000fe400078e0210 */
[----:B------:R-:W-:Y:S02]  /*1190*/  @!P1 IMAD.MOV.U32 R16, RZ, RZ, R3 ;  /* 0x000000ffff109224 */ /* 0x000fe400078e0003 */
[----:B------:R-:W-:-:S02]  /*11a0*/  IMAD R2, R9, R2, R15 ;  /* 0x0000000209027224 */ /* 0x000fc400078e020f */
[----:B------:R-:W-:Y:S02]  /*11b0*/  IMAD R14, R5, R4, R7 ;  /* 0x00000004050e7224 */ /* 0x000fe400078e0207 */
[----:B------:R-:W-:Y:S02]  /*11c0*/  IMAD R15, R16, R9, R2 ;  /* 0x00000009100f7224 */ /* 0x000fe400078e0202 */
.L_x_15:
[----:B------:R-:W1:Y:S01]  /*11d0*/  LDCU UR4, c[0x0][0xb30] ;  /* 0x00016600ff0477ac */ /* 0x000e620008000800 */
[----:B------:R-:W2:Y:S08]  /*11e0*/  S2UR UR37, SR_CgaCtaId ;  /* 0x00000000002579c3 */ /* 0x000eb00000008800 */
[----:B------:R-:W3:Y:S01]  /*11f0*/  LDC R40, c[0x0][0xb24] ;  /* 0x0002c900ff287b82 */ /* 0x000ee20000000800 */
[----:B-1----:R-:W-:-:S09]  /*1200*/  UISETP.NE.AND UP1, UPT, UR4, 0x1, UPT ;  /* 0x000000010400788c */ /* 0x002fd2000bf25270 */
[----:B--2---:R-:W-:Y:S05]  /*1210*/  BRA.U UP1, `(.L_x_16) ;  /* 0x0000000101407547 */ /* 0x004fea000b800000 */
[----:B------:R-:W1:Y:S08]  /*1220*/  LDC.64 R4, c[0x0][0xb10] ;  /* 0x0002c400ff047b82 */ /* 0x000e700000000a00 */
[----:B------:R-:W2:Y:S08]  /*1230*/  LDC.64 R2, c[0x0][0xb18] ;  /* 0x0002c600ff027b82 */ /* 0x000eb00000000a00 */
[----:B------:R-:W4:Y:S08]  /*1240*/  LDC R6, c[0x0][0xb20] ;  /* 0x0002c800ff067b82 */ /* 0x000f300000000800 */
[----:B------:R-:W3:Y:S01]  /*1250*/  LDC R7, c[0x0][0xb0c] ;  /* 0x0002c300ff077b82 */ /* 0x000ee20000000800 */
[----:B-1----:R-:W-:-:S05]  /*1260*/  IMAD.HI.U32 R4, R15, R4, RZ ;  /* 0x000000040f047227 */ /* 0x002fca00078e00ff */
[----:B------:R-:W-:Y:S01]  /*1270*/  SHF.R.U32.HI R4, RZ, R5, R4 ;  /* 0x00000005ff047219 */ /* 0x000fe20000011604 */
[----:B--2---:R-:W-:Y:S01]  /*1280*/  IMAD.HI.U32 R3, R14, R3, RZ ;  /* 0x000000030e037227 */ /* 0x004fe200078e00ff */
[----:B------:R-:W-:-:S04]  /*1290*/  ISETP.NE.AND P0, PT, R2, 0x1, PT ;  /* 0x000000010200780c */ /* 0x000fc80003f05270 */
[----:B----4-:R-:W-:-:S04]  /*12a0*/  SHF.R.U32.HI R3, RZ, R6, R3 ;  /* 0x00000006ff037219 */ /* 0x010fc80000011603 */
[----:B------:R-:W-:Y:S02]  /*12b0*/  SEL R3, R14, R3, !P0 ;  /* 0x000000030e037207 */ /* 0x000fe40004000000 */
[----:B---3--:R-:W-:-:S04]  /*12c0*/  ISETP.NE.AND P1, PT, R7, 0x1, PT ;  /* 0x000000010700780c */ /* 0x008fc80003f25270 */
[----:B------:R-:W-:-:S05]  /*12d0*/  SEL R4, R15, R4, !P1 ;  /* 0x000000040f047207 */ /* 0x000fca0004800000 */
[----:B------:R-:W-:Y:S02]  /*12e0*/  IMAD.IADD R5, R3, 0x1, -R4 ;  /* 0x0000000103057824 */ /* 0x000fe400078e0a04 */
[----:B------:R-:W-:Y:S02]  /*12f0*/  IMAD.IADD R3, R4, 0x1, -R3 ;  /* 0x0000000104037824 */ /* 0x000fe400078e0a03 */
[----:B------:R-:W-:Y:S02]  /*1300*/  IMAD R15, R5, R7, R15 ;  /* 0x00000007050f7224 */ /* 0x000fe400078e020f */
[----:B------:R-:W-:-:S07]  /*1310*/  IMAD R14, R3, R2, R14 ;  /* 0x00000002030e7224 */ /* 0x000fce00078e020e */
.L_x_16:
[----:B------:R-:W-:Y:S01]  /*1320*/  BAR.SYNC.DEFER_BLOCKING 0x0 ;  /* 0x0000000000007b1d */ /* 0x000fe20000010000 */
[----:B------:R-:W-:Y:S01]  /*1330*/  UISETP.NE.AND UP1, UPT, UR8, 0x2, UPT ;  /* 0x000000020800788c */ /* 0x000fe2000bf25270 */
[----:B------:R-:W-:Y:S02]  /*1340*/  ISETP.NE.OR P5, PT, R0, 0x2, !P5 ;  /* 0x000000020000780c */ /* 0x000fe40006fa5670 */
[----:B------:R-:W-:-:S06]  /*1350*/  LOP3.LUT R2, R101, 0x1f, RZ, 0xc0, !PT ;  /* 0x0000001f65027812 */ /* 0x000fcc00078ec0ff */
[----:B------:R-:W-:Y:S05]  /*1360*/  BRA.U UP1, `(.L_x_17) ;  /* 0x0000001101647547 */ /* 0x000fea000b800000 */
[----:B------:R-:W1:Y:S01]  /*1370*/  LDCU UR13, c[0x0][0x38c] ;  /* 0x00007180ff0d77ac */ /* 0x000e620008000800 */
[----:B------:R-:W2:Y:S01]  /*1380*/  LDC R8, c[0x0][0x370] ;  /* 0x0000dc00ff087b82 */ /* 0x000ea20000000800 */
[----:B------:R-:W-:Y:S01]  /*1390*/  PLOP3.LUT P1, PT, PT, PT, UP2, 0x80, 0x8 ;  /* 0x000000000008781c */ /* 0x000fe20003f2f028 */
[----:B------:R-:W-:Y:S01]  /*13a0*/  IMAD.MOV.U32 R17, RZ, RZ, 0x1 ;  /* 0x00000001ff117424 */ /* 0x000fe200078e00ff */
[----:B------:R-:W-:Y:S01]  /*13b0*/  ISETP.EQ.OR P4, PT, R2, RZ, P5 ;  /* 0x000000ff0200720c */ /* 0x000fe20002f82670 */
[----:B------:R-:W-:Y:S01]  /*13c0*/  IMAD.MOV.U32 R16, RZ, RZ, RZ ;  /* 0x000000ffff107224 */ /* 0x000fe200078e00ff */
[----:B------:R-:W-:Y:S02]  /*13d0*/  PLOP3.LUT P1, PT, P1, PT, PT, 0x8, 0x80 ;  /* 0x000000000080781c */ /* 0x000fe40000f2e170 */
[----:B------:R-:W-:Y:S01]  /*13e0*/  CS2R R12, SRZ ;  /* 0x00000000000c7805 */ /* 0x000fe2000001ff00 */
[----:B------:R-:W-:Y:S01]  /*13f0*/  IMAD.MOV.U32 R11, RZ, RZ, 0x1 ;  /* 0x00000001ff0b7424 */ /* 0x000fe200078e00ff */
[----:B------:R-:W4:Y:S01]  /*1400*/  LDC R0, c[0x0][0x374] ;  /* 0x0000dd00ff007b82 */ /* 0x000f220000000800 */
[----:B------:R-:W2:Y:S01]  /*1410*/  LDCU.64 UR22, c[0x0][0x348] ;  /* 0x00006900ff1677ac */ /* 0x000ea20008000a00 */
[----:B------:R-:W-:Y:S01]  /*1420*/  UMOV UR6, URZ ;  /* 0x000000ff00067c82 */ /* 0x000fe20008000000 */
[----:B-1----:R-:W-:-:S04]  /*1430*/  UIADD3 UR5, UPT, UPT, UR13, 0x7f, URZ ;  /* 0x0000007f0d057890 */ /* 0x002fc8000fffe0ff */
[----:B------:R-:W-:-:S04]  /*1440*/  USHF.R.S32.HI UR4, URZ, 0x1f, UR5 ;  /* 0x0000001fff047899 */ /* 0x000fc80008011405 */
[----:B------:R-:W-:-:S04]  /*1450*/  ULEA.HI UR4, UR4, UR5, URZ, 0x7 ;  /* 0x0000000504047291 */ /* 0x000fc8000f8f38ff */
[----:B------:R-:W-:Y:S02]  /*1460*/  USHF.R.S32.HI UR15, URZ, 0x7, UR4 ;  /* 0x00000007ff0f7899 */ /* 0x000fe40008011404 */
[----:B------:R-:W-:Y:S02]  /*1470*/  UIADD3 UR4, UPT, UPT, UR13, -0x1, URZ ;  /* 0xffffffff0d047890 */ /* 0x000fe4000fffe0ff */
[----:B------:R-:W-:Y:S02]  /*1480*/  UISETP.LT.U32.AND UP0, UPT, UR15, 0x2, UPT ;  /* 0x000000020f00788c */ /* 0x000fe4000bf01070 */
[----:B------:R-:W-:Y:S02]  /*1490*/  UISETP.GE.U32.AND UP1, UPT, UR4, -0xff, UPT ;  /* 0xffffff010400788c */ /* 0x000fe4000bf26070 */
[----:B------:R-:W-:Y:S02]  /*14a0*/  USEL UR14, UR15, 0x2, UP0 ;  /* 0x000000020f0e7887 */ /* 0x000fe40008000000 */
[----:B------:R-:W-:-:S02]  /*14b0*/  UIADD3 UR13, UPT, UPT, UR13, 0xfe, URZ ;  /* 0x000000fe0d0d7890 */ /* 0x000fc4000fffe0ff */
[----:B------:R-:W-:Y:S02]  /*14c0*/  UIADD3 UR5, UPT, UPT, UR14, -0x1, URZ ;  /* 0xffffffff0e057890 */ /* 0x000fe4000fffe0ff */
[----:B------:R-:W-:-:S03]  /*14d0*/  UIADD3 UR7, UPT, UPT, UR15, -UR14, URZ ;  /* 0x8000000e0f077290 */ /* 0x000fc6000fffe0ff */
[----:B------:R-:W-:-:S04]  /*14e0*/  @UP1 UIADD3 UR5, UPT, UPT, UR14, URZ, URZ ;  /* 0x000000ff0e051290 */ /* 0x000fc8000fffe0ff */
[----:B--2---:R-:W-:-:S12]  /*14f0*/  UIADD3 UR5, UPT, UPT, UR5, 0x1, URZ ;  /* 0x0000000105057890 */ /* 0x004fd8000fffe0ff */
.L_x_35:
[----:B------:R-:W-:Y:S01]  /*1500*/  UISETP.NE.AND UP0, UPT, UR37, URZ, UPT ;  /* 0x000000ff2500728c */ /* 0x000fe2000bf05270 */
[----:B------:R-:W1:Y:S08]  /*1510*/  S2UR UR37, SR_CgaCtaId ;  /* 0x00000000002579c3 */ /* 0x000e700000008800 */
[----:B------:R-:W-:Y:S05]  /*1520*/  BRA.U UP0, `(.L_x_18) ;  /* 0x0000000100347547 */ /* 0x000fea000b800000 */
[----:B------:R-:W2:Y:S01]  /*1530*/  S2R R2, SR_CgaCtaId ;  /* 0x0000000000027919 */ /* 0x000ea20000008800 */
[----:B------:R-:W-:-:S04]  /*1540*/  MOV R3, 0x400 ;  /* 0x0000040000037802 */ /* 0x000fc80000000f00 */
[----:B--2---:R-:W-:Y:S02]  /*1550*/  LEA R2, R2, R3, 0x18 ;  /* 0x0000000302027211 */ /* 0x004fe400078ec0ff */
[----:B------:R-:W-:-:S03]  /*1560*/  SHF.L.U32 R3, R11, 0x1f, RZ ;  /* 0x0000001f0b037819 */ /* 0x000fc600000006ff */
[----:B------:R-:W-:-:S04]  /*1570*/  IMAD R2, R12, 0x8, R2 ;  /* 0x000000080c027824 */ /* 0x000fc800078e0202 */
[----:B------:R-:W2:Y:S02]  /*1580*/  SYNCS.PHASECHK.TRANS64.TRYWAIT P0, [R2+URZ+0xe0], R3 ;  /* 0x0000e003020075a7 */ /* 0x000ea400080011ff */
[----:B--2---:R-:W-:Y:S05]  /*1590*/  @!P0 BRA `(.L_x_19) ;  /* 0x00000078002c8947 */ /* 0x004fea0003800000 */
.L_x_129:
[----:B------:R-:W-:Y:S01]  /*15a0*/  VIADD R12, R12, 0x1 ;  /* 0x000000010c0c7836 */ /* 0x000fe20000000000 */
[----:B------:R2:W-:Y:S04]  /*15b0*/  SYNCS.ARRIVE.TRANS64.A1T0 RZ, [R2+URZ+0xd0], RZ ;  /* 0x0000d0ff02ff79a7 */ /* 0x0005e800081000ff */
[----:B------:R-:W-:-:S04]  /*15c0*/  ISETP.NE.AND P0, PT, R12, 0x2, PT ;  /* 0x000000020c00780c */ /* 0x000fc80003f05270 */
[----:B------:R-:W-:Y:S02]  /*15d0*/  SEL R12, R12, RZ, P0 ;  /* 0x000000ff0c0c7207 */ /* 0x000fe40000000000 */
[----:B--2---:R-:W-:-:S04]  /*15e0*/  SEL R2, RZ, 0x1, P0 ;  /* 0x00000001ff027807 */ /* 0x004fc80000000000 */
[----:B------:R-:W-:-:S07]  /*15f0*/  LOP3.LUT R11, R11, R2, RZ, 0x3c, !PT ;  /* 0x000000020b0b7212 */ /* 0x000fce00078e3cff */
.L_x_18:
[----:B------:R-:W-:Y:S01]  /*1600*/  UMOV UR4, 0x400 ;  /* 0x0000040000047882 */ /* 0x000fe20000000000 */
[----:B------:R-:W-:Y:S01]  /*1610*/  SHF.L.U32 R2, R17, 0x1f, RZ ;  /* 0x0000001f11027819 */ /* 0x000fe200000006ff */
[----:B-1----:R-:W-:Y:S01]  /*1620*/  ULEA UR4, UR37, UR4, 0x18 ;  /* 0x0000000425047291 */ /* 0x002fe2000f8ec0ff */
[----:B------:R-:W-:Y:S01]  /*1630*/  R2UR UR35, R15 ;  /* 0x000000000f2372ca */ /* 0x000fe200000e0000 */
[----:B------:R-:W-:Y:S01]  /*1640*/  UISETP.GE.U32.AND UP0, UPT, UR13, 0xff, UPT ;  /* 0x000000ff0d00788c */ /* 0x000fe2000bf06070 */
[----:B------:R-:W-:Y:S01]  /*1650*/  R2UR UR19, R14 ;  /* 0x000000000e1372ca */ /* 0x000fe200000e0000 */
[----:B------:R-:W-:Y:S01]  /*1660*/  ULEA UR8, UR6, UR4, 0x3 ;  /* 0x0000000406087291 */ /* 0x000fe2000f8e18ff */
[----:B------:R-:W-:-:S08]  /*1670*/  UMOV UR29, URZ ;  /* 0x000000ff001d7c82 */ /* 0x000fd00008000000 */
[----:B------:R1:W2:Y:S01]  /*1680*/  SYNCS.PHASECHK.TRANS64.TRYWAIT P0, [UR8+0x10], R2 ;  /* 0x00001002ff0075a7 */ /* 0x0002a20008001108 */
[----:B------:R-:W-:Y:S02]  /*1690*/  USHF.L.U32 UR35, UR35, 0x7, URZ ;  /* 0x0000000723237899 */ /* 0x000fe400080006ff */
[----:B------:R-:W-:Y:S01]  /*16a0*/  USHF.L.U32 UR19, UR19, 0x7, URZ ;  /* 0x0000000713137899 */ /* 0x000fe200080006ff */
[----:B------:R-:W-:Y:S11]  /*16b0*/  BRA.U !UP0, `(.L_x_20) ;  /* 0x0000000108d47547 */ /* 0x000ff6000b800000 */
[----:B------:R-:W-:Y:S01]  /*16c0*/  UMOV UR21, URZ ;  /* 0x000000ff00157c82 */ /* 0x000fe20008000000 */
[----:B------:R-:W-:-:S05]  /*16d0*/  UMOV UR42, UR6 ;  /* 0x00000006002a7c82 */ /* 0x000fca0008000000 */
.L_x_25:
[----:B-1----:R-:W-:Y:S01]  /*16e0*/  ULEA UR33, UR42, UR4, 0x3 ;  /* 0x000000042a217291 */ /* 0x002fe2000f8e18ff */
[----:B--2---:R-:W-:Y:S01]  /*16f0*/  @!P5 MOV R3, 0x10000 ;  /* 0x000100000003d802 */ /* 0x004fe20000000f00 */
[----:B--2---:R-:W-:Y:S10]  /*1700*/  @P0 BRA `(.L_x_21) ;  /* 0x00000000000c0947 */ /* 0x004ff40003800000 */
[----:B------:R-:W-:-:S04]  /*1710*/  SHF.L.U32 R4, R17, 0x1f, RZ ;  /* 0x0000001f11047819 */ /* 0x000fc800000006ff */
[----:B------:R-:W2:Y:S02]  /*1720*/  SYNCS.PHASECHK.TRANS64.TRYWAIT P0, [UR33+0x10], R4 ;  /* 0x00001004ff0075a7 */ /* 0x000ea40008001121 */
[----:B--2---:R-:W-:Y:S05]  /*1730*/  @!P0 BRA `(.L_x_22) ;  /* 0x0000007400d88947 */ /* 0x004fea0003800000 */
.L_x_21:
[----:B------:R2:W-:Y:S01]  /*1740*/  @!P5 SYNCS.ARRIVE.TRANS64 RZ, [UR33], R3 ;  /* 0x00000003ffffd9a7 */ /* 0x0005e20008000021 */
[----:B------:R-:W-:Y:S04]  /*1750*/  BSSY.RECONVERGENT B0, `(.L_x_23) ;  /* 0x0000003000007945 */ /* 0x000fe80003800200 */
[----:B------:R-:W-:Y:S05]  /*1760*/  @P4 BRA `(.L_x_24) ;  /* 0x0000000000044947 */ /* 0x000fea0003800000 */
[----:B------:R-:W-:Y:S05]  /*1770*/  BPT.TRAP 0x1 ;  /* 0x000000040000795c */ /* 0x000fea0000300000 */
.L_x_24:
[----:B------:R-:W-:Y:S05]  /*1780*/  BSYNC.RECONVERGENT B0 ;  /* 0x0000000000007941 */ /* 0x000fea0003800200 */
.L_x_23:
[----:B------:R-:W-:Y:S02]  /*1790*/  UIADD3 UR6, UPT, UPT, UR42, 0x1, URZ ;  /* 0x000000012a067890 */ /* 0x000fe4000fffe0ff */
[----:B------:R-:W-:Y:S02]  /*17a0*/  UIADD3 UR40, UP1, UPT, UR22, 0x80, URZ ;  /* 0x0000008016287890 */ /* 0x000fe4000ff3e0ff */
[----:B------:R-:W-:Y:S02]  /*17b0*/  UISETP.NE.AND UP0, UPT, UR6, 0x2, UPT ;  /* 0x000000020600788c */ /* 0x000fe4000bf05270 */
[----:B------:R-:W-:Y:S02]  /*17c0*/  USHF.L.U32 UR34, UR21, 0x7, URZ ;  /* 0x0000000715227899 */ /* 0x000fe400080006ff */
[----:B------:R-:W-:Y:S02]  /*17d0*/  USEL UR9, URZ, 0x1, UP0 ;  /* 0x00000001ff097887 */ /* 0x000fe40008000000 */
[----:B------:R-:W-:-:S02]  /*17e0*/  USEL UR6, UR6, URZ, UP0 ;  /* 0x000000ff06067287 */ /* 0x000fc40008000000 */
[----:B------:R-:W-:Y:S02]  /*17f0*/  UIADD3 UR38, UP0, UPT, UR22, 0x180, URZ ;  /* 0x0000018016267890 */ /* 0x000fe4000ff1e0ff */
[----:B------:R-:W-:Y:S01]  /*1800*/  ULEA UR8, UR6, UR4, 0x3 ;  /* 0x0000000406087291 */ /* 0x000fe2000f8e18ff */
[----:B------:R-:W-:Y:S01]  /*1810*/  LOP3.LUT R17, R17, UR9, RZ, 0x3c, !PT ;  /* 0x0000000911117c12 */ /* 0x000fe2000f8e3cff */
[----:B------:R-:W-:Y:S02]  /*1820*/  UIADD3.X UR41, UPT, UPT, URZ, UR23, URZ, UP1, !UPT ;  /* 0x00000017ff297290 */ /* 0x000fe40008ffe4ff */
[----:B------:R-:W-:Y:S01]  /*1830*/  UIADD3 UR26, UPT, UPT, UR34, 0x40, URZ ;  /* 0x00000040221a7890 */ /* 0x000fe2000fffe0ff */
[----:B-1----:R-:W-:Y:S01]  /*1840*/  SHF.L.U32 R2, R17, 0x1f, RZ ;  /* 0x0000001f11027819 */ /* 0x002fe200000006ff */
[----:B------:R-:W-:Y:S01]  /*1850*/  UIADD3.X UR39, UPT, UPT, URZ, UR23, URZ, UP0, !UPT ;  /* 0x00000017ff277290 */ /* 0x000fe200087fe4ff */
[----:B------:R-:W-:Y:S02]  /*1860*/  UMOV UR30, 0x0 ;  /* 0x00000000001e7882 */ /* 0x000fe40000000000 */
[----:B------:R1:W1:Y:S01]  /*1870*/  SYNCS.PHASECHK.TRANS64.TRYWAIT P0, [UR8+0x10], R2 ;  /* 0x00001002ff0075a7 */ /* 0x0002620008001108 */
[----:B------:R-:W-:Y:S01]  /*1880*/  ULEA UR8, UR42, UR4, 0xf ;  /* 0x000000042a087291 */ /* 0x000fe2000f8e78ff */
[----:B------:R-:W-:Y:S01]  /*1890*/  UMOV UR31, 0x10000000 ;  /* 0x10000000001f7882 */ /* 0x000fe20000000000 */
[----:B------:R-:W-:-:S02]  /*18a0*/  UMOV UR25, UR33 ;  /* 0x0000002100197c82 */ /* 0x000fc40008000000 */
[----:B------:R-:W-:Y:S02]  /*18b0*/  UIADD3 UR32, UPT, UPT, UR8, 0x8400, URZ ;  /* 0x0000840008207890 */ /* 0x000fe4000fffe0ff */
[----:B------:R-:W-:Y:S02]  /*18c0*/  UIADD3 UR24, UPT, UPT, UR8, 0xc400, URZ ;  /* 0x0000c40008187890 */ /* 0x000fe4000fffe0ff */
[----:B------:R-:W-:Y:S02]  /*18d0*/  UIADD3 UR16, UPT, UPT, UR8, 0x18400, URZ ;  /* 0x0001840008107890 */ /* 0x000fe4000fffe0ff */
[----:B------:R-:W-:Y:S01]  /*18e0*/  UIADD3 UR8, UPT, UPT, UR8, 0x1c400, URZ ;  /* 0x0001c40008087890 */ /* 0x000fe2000fffe0ff */
[----:B------:R-:W-:Y:S01]  /*18f0*/  UMOV UR27, UR35 ;  /* 0x00000023001b7c82 */ /* 0x000fe20008000000 */
[----:B------:R-:W-:Y:S01]  /*1900*/  UMOV UR28, UR36 ;  /* 0x00000024001c7c82 */ /* 0x000fe20008000000 */
[----:B------:R-:W-:Y:S01]  /*1910*/  UMOV UR17, UR33 ;  /* 0x0000002100117c82 */ /* 0x000fe20008000000 */
[----:B------:R-:W-:Y:S01]  /*1920*/  UMOV UR20, UR36 ;  /* 0x0000002400147c82 */ /* 0x000fe20008000000 */
[----:B------:R-:W-:Y:S01]  /*1930*/  UMOV UR18, UR34 ;  /* 0x0000002200127c82 */ /* 0x000fe20008000000 */
[----:B------:R1:W-:Y:S01]  /*1940*/  UTMALDG.3D [UR32], [UR40], desc[UR30] ;  /* 0x00001e20280075b4 */ /* 0x0003e20008011000 */
[----:B------:R-:W-:Y:S01]  /*1950*/  UMOV UR11, UR19 ;  /* 0x00000013000b7c82 */ /* 0x000fe20008000000 */
[----:B------:R-:W-:Y:S01]  /*1960*/  UMOV UR12, UR36 ;  /* 0x00000024000c7c82 */ /* 0x000fe20008000000 */
[----:B------:R-:W-:Y:S01]  /*1970*/  UMOV UR9, UR33 ;  /* 0x0000002100097c82 */ /* 0x000fe20008000000 */
[----:B------:R-:W-:Y:S01]  /*1980*/  UMOV UR10, UR26 ;  /* 0x0000001a000a7c82 */ /* 0x000fe20008000000 */
[----:B------:R-:W-:Y:S01]  /*1990*/  UIADD3 UR21, UPT, UPT, UR21, 0x1, URZ ;  /* 0x0000000115157890 */ /* 0x000fe2000fffe0ff */
[----:B------:R-:W-:Y:S01]  /*19a0*/  UMOV UR29, UR5 ;  /* 0x00000005001d7c82 */ /* 0x000fe20008000000 */
[----:B------:R1:W-:Y:S02]  /*19b0*/  UTMALDG.3D [UR24], [UR40], desc[UR30] ;  /* 0x00001e18280075b4 */ /* 0x0003e40008011000 */
[----:B------:R-:W-:Y:S01]  /*19c0*/  UISETP.NE.AND UP0, UPT, UR21, UR5, UPT ;  /* 0x000000051500728c */ /* 0x000fe2000bf05270 */
[----:B------:R-:W-:Y:S01]  /*19d0*/  UMOV UR42, UR6 ;  /* 0x00000006002a7c82 */ /* 0x000fe20008000000 */
[----:B------:R1:W-:Y:S01]  /*19e0*/  UTMALDG.3D [UR16], [UR38], desc[UR30] ;  /* 0x00001e10260075b4 */ /* 0x0003e20008011000 */
[----:B------:R1:W-:Y:S06]  /*19f0*/  UTMALDG.3D [UR8], [UR38], desc[UR30] ;  /* 0x00001e08260075b4 */ /* 0x0003ec0008011000 */
[----:B------:R-:W-:Y:S05]  /*1a00*/  BRA.U UP0, `(.L_x_25) ;  /* 0xfffffffd00347547 */ /* 0x000fea000b83ffff */
.L_x_20:
[----:B-1----:R-:W-:Y:S01]  /*1a10*/  ULEA UR8, UR6, UR4, 0x3 ;  /* 0x0000000406087291 */ /* 0x002fe2000f8e18ff */
[----:B------:R-:W-:Y:S01]  /*1a20*/  SHF.L.U32 R2, R17, 0x1f, RZ ;  /* 0x0000001f11027819 */ /* 0x000fe200000006ff */
[----:B------:R-:W-:Y:S01]  /*1a30*/  @!P1 SYNCS.ARRIVE.TRANS64.A1T0 RZ, [UR4+0x68], RZ ;  /* 0x000068ffffff99a7 */ /* 0x000fe20008100004 */
[----:B------:R-:W-:-:S06]  /*1a40*/  UISETP.GT.AND UP0, UPT, UR15, UR14, UPT ;  /* 0x0000000e0f00728c */ /* 0x000fcc000bf04270 */
[----:B--2---:R1:W2:Y:S03]  /*1a50*/  SYNCS.PHASECHK.TRANS64.TRYWAIT P0, [UR8+0x10], R2 ;  /* 0x00001002ff0075a7 */ /* 0x0042a60008001108 */
[----:B------:R-:W-:Y:S05]  /*1a60*/  BRA.U !UP0, `(.L_x_26) ;  /* 0x0000000108d07547 */ /* 0x000fea000b800000 */
[----:B------:R-:W-:Y:S01]  /*1a70*/  UIADD3 UR21, UPT, UPT, UR7, UR29, URZ ;  /* 0x0000001d07157290 */ /* 0x000fe2000fffe0ff */
[----:B------:R-:W-:-:S11]  /*1a80*/  UMOV UR42, UR6 ;  /* 0x00000006002a7c82 */ /* 0x000fd60008000000 */
.L_x_31:
[----:B-1----:R-:W-:Y:S01]  /*1a90*/  ULEA UR33, UR42, UR4, 0x3 ;  /* 0x000000042a217291 */ /* 0x002fe2000f8e18ff */
[----:B--2---:R-:W-:Y:S01]  /*1aa0*/  @!P5 MOV R3, 0x10000 ;  /* 0x000100000003d802 */ /* 0x004fe20000000f00 */
[----:B--2---:R-:W-:Y:S10]  /*1ab0*/  @P0 BRA `(.L_x_27) ;  /* 0x00000000000c0947 */ /* 0x004ff40003800000 */
[----:B------:R-:W-:-:S04]  /*1ac0*/  SHF.L.U32 R4, R17, 0x1f, RZ ;  /* 0x0000001f11047819 */ /* 0x000fc800000006ff */
[----:B------:R-:W2:Y:S02]  /*1ad0*/  SYNCS.PHASECHK.TRANS64.TRYWAIT P0, [UR33+0x10], R4 ;  /* 0x00001004ff0075a7 */ /* 0x000ea40008001121 */
[----:B--2---:R-:W-:Y:S05]  /*1ae0*/  @!P0 BRA `(.L_x_28) ;  /* 0x0000007400048947 */ /* 0x004fea0003800000 */
.L_x_27:
[----:B------:R2:W-:Y:S01]  /*1af0*/  @!P5 SYNCS.ARRIVE.TRANS64 RZ, [UR33], R3 ;  /* 0x00000003ffffd9a7 */ /* 0x0005e20008000021 */
[----:B------:R-:W-:Y:S04]  /*1b00*/  BSSY.RECONVERGENT B0, `(.L_x_29) ;  /* 0x0000003000007945 */ /* 0x000fe80003800200 */
[----:B------:R-:W-:Y:S05]  /*1b10*/  @P4 BRA `(.L_x_30) ;  /* 0x0000000000044947 */ /* 0x000fea0003800000 */
[----:B------:R-:W-:Y:S05]  /*1b20*/  BPT.TRAP 0x1 ;  /* 0x000000040000795c */ /* 0x000fea0000300000 */
.L_x_30:
[----:B------:R-:W-:Y:S05]  /*1b30*/  BSYNC.RECONVERGENT B0 ;  /* 0x0000000000007941 */ /* 0x000fea0003800200 */
.L_x_29:
        /* <DEDUP_REMOVED lines=31> */
[----:B------:R-:W-:Y:S01]  /*1d30*/  UMOV UR10, UR26 ;  /* 0x0000001a000a7c82 */ /* 0x000fe20008000000 */
[----:B------:R-:W-:Y:S01]  /*1d40*/  UIADD3 UR29, UPT, UPT, UR29, 0x1, URZ ;  /* 0x000000011d1d7890 */ /* 0x000fe2000fffe0ff */
[----:B------:R1:W-:Y:S01]  /*1d50*/  UTMALDG.3D [UR24], [UR40], desc[UR30] ;  /* 0x00001e18280075b4 */ /* 0x0003e20008011000 */
[----:B------:R-:W-:-:S02]  /*1d60*/  UMOV UR42, UR6 ;  /* 0x00000006002a7c82 */ /* 0x000fc40008000000 */
[----:B------:R-:W-:Y:S01]  /*1d70*/  UISETP.NE.AND UP0, UPT, UR29, UR21, UPT ;  /* 0x000000151d00728c */ /* 0x000fe2000bf05270 */
[----:B------:R1:W-:Y:S01]  /*1d80*/  UTMALDG.3D [UR16], [UR38], desc[UR30] ;  /* 0x00001e10260075b4 */ /* 0x0003e20008011000 */
[----:B------:R1:W-:Y:S07]  /*1d90*/  UTMALDG.3D [UR8], [UR38], desc[UR30] ;  /* 0x00001e08260075b4 */ /* 0x0003ee0008011000 */
[----:B------:R-:W-:Y:S05]  /*1da0*/  BRA.U UP0, `(.L_x_31) ;  /* 0xfffffffd00387547 */ /* 0x000fea000b83ffff */
.L_x_26:
[C---:B-1----:R-:W-:Y:S01]  /*1db0*/  LEA R2, R16.reuse, UR4, 0x3 ;  /* 0x0000000410027c11 */ /* 0x042fe2000f8e18ff */
[----:B------:R-:W-:Y:S01]  /*1dc0*/  NOP ;  /* 0x0000000000007918 */ /* 0x000fe20000000000 */
[----:B--2---:R-:W-:Y:S02]  /*1dd0*/  SHF.L.U32 R3, R13, 0x1f, RZ ;  /* 0x0000001f0d037819 */ /* 0x004fe400000006ff */
[----:B------:R-:W-:Y:S02]  /*1de0*/  LEA R4, R16, UR4, 0x4 ;  /* 0x0000000410047c11 */ /* 0x000fe4000f8e20ff */
[----:B------:R-:W1:Y:S02]  /*1df0*/  SYNCS.PHASECHK.TRANS64.TRYWAIT P0, [R2+URZ+0x70], R3 ;  /* 0x00007003020075a7 */ /* 0x000e6400080011ff */
[----:B-1----:R-:W-:Y:S05]  /*1e00*/  @!P0 BRA `(.L_x_32) ;  /* 0x0000007000548947 */ /* 0x002fea0003800000 */
.L_x_132:
[----:B------:R-:W2:Y:S01]  /*1e10*/  LDS.128 R4, [R4+0x100] ;  /* 0x0001000004047984 */ /* 0x000ea20000000c00 */
[----:B---3--:R-:W-:Y:S01]  /*1e20*/  ISETP.GE.AND P0, PT, R40, 0x1, PT ;  /* 0x000000012800780c */ /* 0x008fe20003f06270 */
[----:B-1----:R-:W-:Y:S01]  /*1e30*/  VIADD R2, R2, 0x80 ;  /* 0x0000008002027836 */ /* 0x002fe20000000000 */
[----:B------:R-:W-:Y:S01]  /*1e40*/  @!PT LDS RZ, [RZ] ;  /* 0x00000000fffff984 */ /* 0x000fe20000000800 */
[----:B------:R-:W-:Y:S01]  /*1e50*/  @!PT LDS RZ, [RZ] ;  /* 0x00000000fffff984 */ /* 0x000fe20000000800 */
[----:B------:R-:W-:Y:S01]  /*1e60*/  @!PT LDS RZ, [RZ] ;  /* 0x00000000fffff984 */ /* 0x000fe20000000800 */
[----:B------:R-:W-:Y:S01]  /*1e70*/  @!PT LDS RZ, [RZ] ;  /* 0x00000000fffff984 */ /* 0x000fe20000000800 */
[----:B------:R1:W-:Y:S06]  /*1e80*/  MEMBAR.ALL.CTA ;  /* 0x0000000000007992 */ /* 0x0003ec0000008000 */
[----:B-1----:R-:W1:Y:S01]  /*1e90*/  FENCE.VIEW.ASYNC.S ;  /* 0x00000000000073c6 */ /* 0x002e620000000000 */
[----:B------:R-:W-:-:S04]  /*1ea0*/  PRMT R2, RZ, 0x654, R2 ;  /* 0x00000654ff027816 */ /* 0x000fc80000000002 */
[----:B-1----:R1:W-:Y:S01]  /*1eb0*/  SYNCS.ARRIVE.TRANS64.RED.A1T0 RZ, [R2+URZ], RZ ;  /* 0x000000ff02ff79a7 */ /* 0x0023e200081004ff */
[----:B--2---:R-:W-:-:S13]  /*1ec0*/  LOP3.LUT P2, RZ, R6, 0x1, RZ, 0xc0, !PT ;  /* 0x0000000106ff7812 */ /* 0x004fda000784c0ff */
[----:B------:R-:W-:Y:S01]  /*1ed0*/  @P2 SHF.R.U32.HI R3, RZ, 0x10, R5 ;  /* 0x00000010ff032819 */ /* 0x000fe20000011605 */
[----:B------:R-:W-:Y:S01]  /*1ee0*/  VOTEU.ANY UP0, P2 ;  /* 0x0000000000ff7886 */ /* 0x000fe20001000100 */
[----:B------:R-:W-:Y:S02]  /*1ef0*/  @P2 MOV R10, R4 ;  /* 0x00000004000a2202 */ /* 0x000fe40000000f00 */
[----:B------:R-:W-:Y:S02]  /*1f00*/  @P2 R2UR.BROADCAST UR8, R3 ;  /* 0x00000000030822ca */ /* 0x000fe400008e0000 */
[----:B------:R-:W-:-:S11]  /*1f10*/  @P2 LOP3.LUT R9, R5, 0xffff, RZ, 0xc0, !PT ;  /* 0x0000ffff05092812 */ /* 0x000fd600078ec0ff */
[----:B------:R-:W-:Y:S01]  /*1f20*/  @UP0 UMOV UR36, UR8 ;  /* 0x0000000800240c82 */ /* 0x000fe20008000000 */
[----:B-1----:R-:W-:Y:S05]  /*1f30*/  @!P0 BRA `(.L_x_33) ;  /* 0x0000000000b88947 */ /* 0x002fea0003800000 */
[----:B------:R-:W4:Y:S01]  /*1f40*/  LDC.64 R4, c[0x0][0xb18] ;  /* 0x0002c600ff047b82 */ /* 0x000f220000000a00 */
[----:B------:R-:W-:-:S07]  /*1f50*/  ISETP.NE.AND P3, PT, R40, 0x1, PT ;  /* 0x000000012800780c */ /* 0x000fce0003f65270 */
[----:B------:R-:W1:Y:S08]  /*1f60*/  LDC.64 R6, c[0x0][0xb10] ;  /* 0x0002c400ff067b82 */ /* 0x000e700000000a00 */
[----:B------:R-:W2:Y:S08]  /*1f70*/  LDC R14, c[0x0][0xb20] ;  /* 0x0002c800ff0e7b82 */ /* 0x000eb00000000800 */
[----:B------:R-:W3:Y:S01]  /*1f80*/  LDC R15, c[0x0][0xb0c] ;  /* 0x0002c300ff0f7b82 */ /* 0x000ee20000000800 */
[----:B----4-:R-:W-:Y:S01]  /*1f90*/  IMAD.HI.U32 R19, R0, R5, RZ ;  /* 0x0000000500137227 */ /* 0x010fe200078e00ff */
[----:B------:R-:W-:-:S03]  /*1fa0*/  ISETP.NE.AND P0, PT, R4, 0x1, PT ;  /* 0x000000010400780c */ /* 0x000fc60003f05270 */
[----:B------:R-:W-:-:S03]  /*1fb0*/  IMAD.HI.U32 R5, R9, R5, RZ ;  /* 0x0000000509057227 */ /* 0x000fc600078e00ff */
[----:B------:R-:W4:Y:S01]  /*1fc0*/  LDC.64 R2, c[0x0][0xb28] ;  /* 0x0002ca00ff027b82 */ /* 0x000f220000000a00 */
[----:B-1----:R-:W-:-:S04]  /*1fd0*/  IMAD.HI.U32 R20, R8, R6, RZ ;  /* 0x0000000608147227 */ /* 0x002fc800078e00ff */
[----:B------:R-:W-:Y:S01]  /*1fe0*/  IMAD.HI.U32 R21, R10, R6, RZ ;  /* 0x000000060a157227 */ /* 0x000fe200078e00ff */
[----:B------:R-:W-:Y:S02]  /*1ff0*/  SHF.R.U32.HI R20, RZ, R7, R20 ;  /* 0x00000007ff147219 */ /* 0x000fe40000011614 */
[-C--:B--2---:R-:W-:Y:S02]  /*2000*/  SHF.R.U32.HI R19, RZ, R14.reuse, R19 ;  /* 0x0000000eff137219 */ /* 0x084fe40000011613 */
[----:B------:R-:W-:Y:S02]  /*2010*/  SHF.R.U32.HI R5, RZ, R14, R5 ;  /* 0x0000000eff057219 */ /* 0x000fe40000011605 */
[----:B------:R-:W-:Y:S02]  /*2020*/  SEL R19, R0, R19, !P0 ;  /* 0x0000001300137207 */ /* 0x000fe40004000000 */
[----:B------:R-:W-:Y:S02]  /*2030*/  SHF.R.U32.HI R21, RZ, R7, R21 ;  /* 0x00000007ff157219 */ /* 0x000fe40000011615 */
[----:B---3--:R-:W-:-:S02]  /*2040*/  ISETP.NE.AND P1, PT, R15, 0x1, PT ;  /* 0x000000010f00780c */ /* 0x008fc40003f25270 */
[----:B------:R-:W-:Y:S02]  /*2050*/  SEL R5, R9, R5, !P0 ;  /* 0x0000000509057207 */ /* 0x000fe40004000000 */
[----:B------:R-:W-:Y:S02]  /*2060*/  SEL R20, R8, R20, !P1 ;  /* 0x0000001408147207 */ /* 0x000fe40004800000 */
[----:B------:R-:W-:Y:S01]  /*2070*/  SEL R21, R10, R21, !P1 ;  /* 0x000000150a157207 */ /* 0x000fe20004800000 */
[----:B----4-:R-:W-:-:S04]  /*2080*/  IMAD.HI.U32 R18, R19, R2, RZ ;  /* 0x0000000213127227 */ /* 0x010fc800078e00ff */
        /* <DEDUP_REMOVED lines=10> */
[----:B------:R-:W-:-:S04]  /*2130*/  @!P0 IMAD.HI.U32 R7, R21, R2, RZ ;  /* 0x0000000215078227 */ /* 0x000fc800078e00ff */
[----:B------:R-:W-:Y:S01]  /*2140*/  IMAD.MOV R2, RZ, RZ, -R6 ;  /* 0x000000ffff027224 */ /* 0x000fe200078e0a06 */
[----:B------:R-:W-:Y:S02]  /*2150*/  @!P0 SHF.R.U32.HI R3, RZ, R3, R7 ;  /* 0x00000003ff038219 */ /* 0x000fe40000011607 */
[----:B------:R-:W-:Y:S01]  /*2160*/  IADD3 R7, PT, PT, -R5, RZ, RZ ;  /* 0x000000ff05077210 */ /* 0x000fe20007ffe1ff */
[----:B------:R-:W-:Y:S01]  /*2170*/  IMAD R2, R40, R2, R5 ;  /* 0x0000000228027224 */ /* 0x000fe200078e0205 */
        /* <DEDUP_REMOVED lines=10> */
.L_x_33:
[----:B------:R-:W1:Y:S02]  /*2220*/  LDCU UR8, c[0x0][0xb30] ;  /* 0x00016600ff0877ac */ /* 0x000e640008000800 */
[----:B-1----:R-:W-:-:S09]  /*2230*/  UISETP.NE.AND UP0, UPT, UR8, 0x1, UPT ;  /* 0x000000010800788c */ /* 0x002fd2000bf05270 */
[----:B------:R-:W-:Y:S05]  /*2240*/  BRA.U UP0, `(.L_x_34) ;  /* 0x0000000100407547 */ /* 0x000fea000b800000 */
[----:B------:R-:W1:Y:S08]  /*2250*/  LDC.64 R4, c[0x0][0xb10] ;  /* 0x0002c400ff047b82 */ /* 0x000e700000000a00 */
[----:B------:R-:W2:Y:S08]  /*2260*/  LDC.64 R2, c[0x0][0xb18] ;  /* 0x0002c600ff027b82 */ /* 0x000eb00000000a00 */
[----:B------:R-:W3:Y:S08]  /*2270*/  LDC R6, c[0x0][0xb20] ;  /* 0x0002c800ff067b82 */ /* 0x000ef00000000800 */
[----:B------:R-:W4:Y:S01]  /*2280*/  LDC R7, c[0x0][0xb0c] ;  /* 0x0002c300ff077b82 */ /* 0x000f220000000800 */
[----:B-1----:R-:W-:-:S05]  /*2290*/  IMAD.HI.U32 R4, R10, R4, RZ ;  /* 0x000000040a047227 */ /* 0x002fca00078e00ff */
[----:B------:R-:W-:Y:S01]  /*22a0*/  SHF.R.U32.HI R4, RZ, R5, R4 ;  /* 0x00000005ff047219 */ /* 0x000fe20000011604 */
[----:B--2---:R-:W-:Y:S01]  /*22b0*/  IMAD.HI.U32 R3, R9, R3, RZ ;  /* 0x0000000309037227 */ /* 0x004fe200078e00ff */
[----:B------:R-:W-:-:S04]  /*22c0*/  ISETP.NE.AND P0, PT, R2, 0x1, PT ;  /* 0x000000010200780c */ /* 0x000fc80003f05270 */
[----:B---3--:R-:W-:-:S04]  /*22d0*/  SHF.R.U32.HI R3, RZ, R6, R3 ;  /* 0x00000006ff037219 */ /* 0x008fc80000011603 */
[----:B------:R-:W-:Y:S02]  /*22e0*/  SEL R3, R9, R3, !P0 ;  /* 0x0000000309037207 */ /* 0x000fe40004000000 */
[----:B----4-:R-:W-:-:S04]  /*22f0*/  ISETP.NE.AND P1, PT, R7, 0x1, PT ;  /* 0x000000010700780c */ /* 0x010fc80003f25270 */
[----:B------:R-:W-:-:S05]  /*2300*/  SEL R4, R10, R4, !P1 ;  /* 0x000000040a047207 */ /* 0x000fca0004800000 */
[----:B------:R-:W-:Y:S02]  /*2310*/  IMAD.IADD R5, R3, 0x1, -R4 ;  /* 0x0000000103057824 */ /* 0x000fe400078e0a04 */
[----:B------:R-:W-:Y:S02]  /*2320*/  IMAD.IADD R3, R4, 0x1, -R3 ;  /* 0x0000000104037824 */ /* 0x000fe400078e0a03 */
[----:B------:R-:W-:Y:S02]  /*2330*/  IMAD R10, R5, R7, R10 ;  /* 0x00000007050a7224 */ /* 0x000fe400078e020a */
[----:B------:R-:W-:-:S07]  /*2340*/  IMAD R9, R3, R2, R9 ;  /* 0x0000000203097224 */ /* 0x000fce00078e0209 */
.L_x_34:
[----:B------:R-:W-:Y:S01]  /*2350*/  VIADD R16, R16, 0x1 ;  /* 0x0000000110107836 */ /* 0x000fe20000000000 */
[----:B------:R-:W-:Y:S01]  /*2360*/  PLOP3.LUT P1, PT, PT, PT, PT, 0x80, 0x8 ;  /* 0x000000000008781c */ /* 0x000fe20003f2f070 */
[----:B------:R-:W-:Y:S02]  /*2370*/  IMAD.IADD R15, R10, 0x1, R87 ;  /* 0x000000010a0f7824 */ /* 0x000fe400078e0257 */
[----:B------:R-:W-:Y:S01]  /*2380*/  IMAD.IADD R14, R9, 0x1, R86 ;  /* 0x00000001090e7824 */ /* 0x000fe200078e0256 */
[----:B------:R-:W-:-:S04]  /*2390*/  ISETP.NE.AND P0, PT, R16, 0x2, PT ;  /* 0x000000021000780c */ /* 0x000fc80003f05270 */
[----:B------:R-:W-:Y:S02]  /*23a0*/  SEL R2, RZ, 0x1, P0 ;  /* 0x00000001ff027807 */ /* 0x000fe40000000000 */
[----:B------:R-:W-:Y:S02]  /*23b0*/  SEL R16, R16, RZ, P0 ;  /* 0x000000ff10107207 */ /* 0x000fe40000000000 */
[----:B------:R-:W-:Y:S01]  /*23c0*/  LOP3.LUT R13, R13, R2, RZ, 0x3c, !PT ;  /* 0x000000020d0d7212 */ /* 0x000fe200078e3cff */
[----:B------:R-:W-:Y:S06]  /*23d0*/  @P2 BRA `(.L_x_35) ;  /* 0xfffffff000482947 */ /* 0x000fec000383ffff */
[----:B------:R-:W-:Y:S01]  /*23e0*/  UIADD3 UR5, UPT, UPT, UR4, 0x10, URZ ;  /* 0x0000001004057890 */ /* 0x000fe2000fffe0ff */
[----:B------:R-:W-:-:S03]  /*23f0*/  SHF.L.U32 R2, R17, 0x1f, RZ ;  /* 0x0000001f11027819 */ /* 0x000fc600000006ff */
[----:B------:R-:W-:-:S09]  /*2400*/  ULEA UR4, UR6, UR5, 0x3 ;  /* 0x0000000506047291 */ /* 0x000fd2000f8e18ff */
[----:B------:R-:W1:Y:S02]  /*2410*/  SYNCS.PHASECHK.TRANS64.TRYWAIT P0, [UR4], R2 ;  /* 0x00000002ff0075a7 */ /* 0x000e640008001104 */
[----:B-1----:R-:W-:Y:S05]  /*2420*/  @!P0 BRA `(.L_x_36) ;  /* 0x0000006800e08947 */ /* 0x002fea0003800000 */
.L_x_134:
[----:B------:R-:W-:-:S04]  /*2430*/  UIADD3 UR6, UPT, UPT, UR6, 0x1, URZ ;  /* 0x0000000106067890 */ /* 0x000fc8000fffe0ff */
[----:B------:R-:W-:-:S04]  /*2440*/  UISETP.NE.AND UP0, UPT, UR6, 0x2, UPT ;  /* 0x000000020600788c */ /* 0x000fc8000bf05270 */
[----:B------:R-:W-:Y:S02]  /*2450*/  USEL UR4, URZ, 0x1, UP0 ;  /* 0x00000001ff047887 */ /* 0x000fe40008000000 */
[----:B------:R-:W-:-:S04]  /*2460*/  USEL UR6, UR6, URZ, UP0 ;  /* 0x000000ff06067287 */ /* 0x000fc80008000000 */
[----:B------:R-:W-:Y:S01]  /*2470*/  ULEA UR6, UR6, UR5, 0x3 ;  /* 0x0000000506067291 */ /* 0x000fe2000f8e18ff */
[----:B-1----:R-:W-:-:S04]  /*2480*/  LOP3.LUT R2, R17, UR4, RZ, 0x3c, !PT ;  /* 0x0000000411027c12 */ /* 0x002fc8000f8e3cff */
[----:B------:R-:W-:Y:S01]  /*2490*/  SHF.L.U32 R2, R2, 0x1f, RZ ;  /* 0x0000001f02027819 */ /* 0x000fe200000006ff */
[----:B----4-:R-:W-:-:S07]  /*24a0*/  IMAD.U32 R0, RZ, RZ, UR6 ;  /* 0x00000006ff007e24 */ /* 0x010fce000f8e00ff */
.L_x_37:
[----:B-1----:R1:W2:Y:S02]  /*24b0*/  SYNCS.PHASECHK.TRANS64.TRYWAIT P0, [R0+URZ], R2 ;  /* 0x00000002000075a7 */ /* 0x0022a400080011ff */
[----:B--2---:R-:W-:Y:S05]  /*24c0*/  @!P0 NANOSLEEP.SYNCS 0x989680 ;  /* 0x009896800000895d */ /* 0x004fea0003900000 */
[----:B------:R-:W2:Y:S02]  /*24d0*/  @!P0 SYNCS.PHASECHK.TRANS64 P0, [R0+URZ], R2 ;  /* 0x00000002000085a7 */ /* 0x000ea400080010ff */
[----:B--2---:R-:W-:Y:S05]  /*24e0*/  @P0 EXIT ;  /* 0x000000000000094d */ /* 0x004fea0003800000 */
[----:B------:R-:W-:Y:S05]  /*24f0*/  BRA `(.L_x_37) ;  /* 0xfffffffc00ec7947 */ /* 0x000fea000383ffff */
.L_x_17:
[----:B------:R-:W-:-:S04]  /*2500*/  UISETP.NE.AND UP1, UPT, UR37, URZ, UPT ;  /* 0x000000ff2500728c */ /* 0x000fc8000bf25270 */
[----:B------:R-:W-:-:S09]  /*2510*/  UISETP.NE.OR UP1, UPT, UR8, 0x1, UP1 ;  /* 0x000000010800788c */ /* 0x000fd20008f25670 */
[----:B------:R-:W-:Y:S05]  /*2520*/  BRA.U UP1, `(.L_x_38) ;  /* 0x0000000501487547 */ /* 0x000fea000b800000 */
[----:B------:R-:W-:Y:S01]  /*2530*/  ISETP.NE.AND P2, PT, R2, RZ, PT ;  /* 0x000000ff0200720c */ /* 0x000fe20003f45270 */
[----:B------:R-:W-:Y:S01]  /*2540*/  IMAD.MOV.U32 R12, RZ, RZ, 0x1 ;  /* 0x00000001ff0c7424 */ /* 0x000fe200078e00ff */
[----:B------:R-:W-:Y:S02]  /*2550*/  CS2R R10, SRZ ;  /* 0x00000000000a7805 */ /* 0x000fe4000001ff00 */
[----:B------:R-:W-:Y:S01]  /*2560*/  CS2R R8, SRZ ;  /* 0x0000000000087805 */ /* 0x000fe2000001ff00 */
[----:B------:R-:W-:Y:S01]  /*2570*/  UMOV UR4, 0x400 ;  /* 0x0000040000047882 */ /* 0x000fe20000000000 */
[----:B------:R-:W-:Y:S01]  /*2580*/  UMOV UR6, URZ ;  /* 0x000000ff00067c82 */ /* 0x000fe20008000000 */
[----:B------:R-:W-:-:S12]  /*2590*/  ULEA UR37, UR37, UR4, 0x18 ;  /* 0x0000000425257291 */ /* 0x000fd8000f8ec0ff */
.L_x_42:
[----:B------:R-:W-:Y:S02]  /*25a0*/  LEA R0, R8, UR37, 0x3 ;  /* 0x0000002508007c11 */ /* 0x000fe4000f8e18ff */
[----:B------:R-:W-:-:S03]  /*25b0*/  SHF.L.U32 R4, R9, 0x1f, RZ ;  /* 0x0000001f09047819 */ /* 0x000fc600000006ff */
[----:B------:R-:W-:Y:S01]  /*25c0*/  VIADD R5, R0, 0xe0 ;  /* 0x000000e000057836 */ /* 0x000fe20000000000 */
[----:B------:R-:W1:Y:S02]  /*25d0*/  SYNCS.PHASECHK.TRANS64.TRYWAIT P0, [R0+URZ+0xd0], R4 ;  /* 0x0000d004000075a7 */ /* 0x000e6400080011ff */
[----:B-1----:R-:W-:Y:S05]  /*25e0*/  @!P0 BRA `(.L_x_39) ;  /* 0x0000006800888947 */ /* 0x002fea0003800000 */
.L_x_135:
[----:B------:R-:W-:Y:S01]  /*25f0*/  ULEA UR5, UR6, UR37, 0x3 ;  /* 0x0000002506057291 */ /* 0x000fe2000f8e18ff */
[----:B-1----:R-:W-:Y:S01]  /*2600*/  PRMT R0, RZ, 0x654, R5 ;  /* 0x00000654ff007816 */ /* 0x002fe20000000005 */
[----:B------:R-:W-:Y:S01]  /*2610*/  @!P2 IMAD.MOV.U32 R4, RZ, RZ, 0x10 ;  /* 0x00000010ff04a424 */ /* 0x000fe200078e00ff */
[----:B------:R-:W-:Y:S01]  /*2620*/  SHF.L.U32 R5, R12, 0x1f, RZ ;  /* 0x0000001f0c057819 */ /* 0x000fe200000006ff */
[----:B------:R-:W-:Y:S01]  /*2630*/  UIADD3 UR4, UPT, UPT, UR5, 0x70, URZ ;  /* 0x0000007005047890 */ /* 0x000fe2000fffe0ff */
[----:B------:R1:W-:Y:S05]  /*2640*/  SYNCS.ARRIVE.TRANS64.RED.A1T0 RZ, [R0+URZ], RZ ;  /* 0x000000ff00ff79a7 */ /* 0x0003ea00081004ff */
[----:B------:R-:W-:Y:S01]  /*2650*/  IMAD.U32 R6, RZ, RZ, UR4 ;  /* 0x00000004ff067e24 */ /* 0x000fe2000f8e00ff */
[----:B------:R-:W2:Y:S04]  /*2660*/  SYNCS.PHASECHK.TRANS64.TRYWAIT P0, [UR5+0x80], R5 ;  /* 0x00008005ff0075a7 */ /* 0x000ea80008001105 */
[----:B------:R-:W-:Y:S01]  /*2670*/  PRMT R6, R2, 0x654, R6 ;  /* 0x0000065402067816 */ /* 0x000fe20000000006 */
[----:B-12---:R-:W-:Y:S06]  /*2680*/  @!P0 BRA `(.L_x_40) ;  /* 0x0000006800748947 */ /* 0x006fec0003800000 */
.L_x_137:
[----:B------:R-:W-:Y:S01]  /*2690*/  ULEA UR4, UR6, UR37, 0x4 ;  /* 0x0000002506047291 */ /* 0x000fe2000f8e20ff */
[----:B------:R-:W-:Y:S01]  /*26a0*/  SEL R3, R6, R3, !P2 ;  /* 0x0000000306037207 */ /* 0x000fe20005000000 */
[----:B------:R-:W-:Y:S01]  /*26b0*/  UIADD3 UR5, UPT, UPT, UR5, 0x70, URZ ;  /* 0x0000007005057890 */ /* 0x000fe2000fffe0ff */
[----:B-1----:R-:W-:Y:S01]  /*26c0*/  LEA R0, R11, UR37, 0x3 ;  /* 0x000000250b007c11 */ /* 0x002fe2000f8e18ff */
[----:B------:R-:W-:Y:S01]  /*26d0*/  UIADD3 UR4, UPT, UPT, UR4, 0x100, URZ ;  /* 0x0000010004047890 */ /* 0x000fe2000fffe0ff */
[----:B------:R1:W-:Y:S01]  /*26e0*/  @!P2 SYNCS.ARRIVE.TRANS64.RED RZ, [R3+URZ], R4 ;  /* 0x0000000403ffa9a7 */ /* 0x0003e200080004ff */
[----:B------:R-:W-:Y:S01]  /*26f0*/  UIADD3 UR6, UPT, UPT, UR6, 0x1, URZ ;  /* 0x0000000106067890 */ /* 0x000fe2000fffe0ff */
[----:B------:R-:W-:-:S03]  /*2700*/  VIADD R8, R8, 0x1 ;  /* 0x0000000108087836 */ /* 0x000fc60000000000 */
[----:B------:R-:W-:Y:S02]  /*2710*/  UISETP.NE.AND UP0, UPT, UR6, 0x2, UPT ;  /* 0x000000020600788c */ /* 0x000fe4000bf05270 */
[----:B------:R-:W-:Y:S01]  /*2720*/  ISETP.NE.AND P0, PT, R8, 0x2, PT ;  /* 0x000000020800780c */ /* 0x000fe20003f05270 */
[----:B------:R-:W-:Y:S06]  /*2730*/  UGETNEXTWORKID.BROADCAST [UR4], [UR5] ;  /* 0x00000000040073ca */ /* 0x000fec0008000100 */
[----:B------:R-:W-:Y:S02]  /*2740*/  USEL UR4, URZ, 0x1, UP0 ;  /* 0x00000001ff047887 */ /* 0x000fe40008000000 */
[----:B------:R-:W-:-:S04]  /*2750*/  USEL UR6, UR6, URZ, UP0 ;  /* 0x000000ff06067287 */ /* 0x000fc80008000000 */
[----:B------:R-:W-:Y:S02]  /*2760*/  LOP3.LUT R12, R12, UR4, RZ, 0x3c, !PT ;  /* 0x000000040c0c7c12 */ /* 0x000fe4000f8e3cff */
[----:B-1----:R-:W-:-:S04]  /*2770*/  SHF.L.U32 R4, R10, 0x1f, RZ ;  /* 0x0000001f0a047819 */ /* 0x002fc800000006ff */
[----:B------:R-:W1:Y:S02]  /*2780*/  SYNCS.PHASECHK.TRANS64.TRYWAIT P1, [R0+URZ+0x70], R4 ;  /* 0x00007004000075a7 */ /* 0x000e6400080211ff */
[----:B-1----:R-:W-:Y:S05]  /*2790*/  @!P1 BRA `(.L_x_41) ;  /* 0x0000006800489947 */ /* 0x002fea0003800000 */
.L_x_138:
[C---:B-1----:R-:W-:Y:S01]  /*27a0*/  LEA R4, R11.reuse, UR37, 0x4 ;  /* 0x000000250b047c11 */ /* 0x042fe2000f8e20ff */
[----:B------:R-:W-:Y:S01]  /*27b0*/  VIADD R0, R0, 0x80 ;  /* 0x0000008000007836 */ /* 0x000fe20000000000 */
[----:B------:R-:W-:Y:S01]  /*27c0*/  SEL R8, R8, RZ, P0 ;  /* 0x000000ff08087207 */ /* 0x000fe20000000000 */
[----:B------:R-:W-:-:S03]  /*27d0*/  VIADD R11, R11, 0x1 ;  /* 0x000000010b0b7836 */ /* 0x000fc60000000000 */
[----:B------:R-:W1:Y:S01]  /*27e0*/  LDS.128 R4, [R4+0x100] ;  /* 0x0001000004047984 */ /* 0x000e620000000c00 */
[----:B------:R-:W-:Y:S02]  /*27f0*/  PRMT R0, RZ, 0x654, R0 ;  /* 0x00000654ff007816 */ /* 0x000fe40000000000 */
[C---:B------:R-:W-:Y:S01]  /*2800*/  ISETP.NE.AND P1, PT, R11.reuse, 0x2, PT ;  /* 0x000000020b00780c */ /* 0x040fe20003f25270 */
[----:B------:R-:W-:Y:S01]  /*2810*/  @!PT LDS RZ, [RZ] ;  /* 0x00000000fffff984 */ /* 0x000fe20000000800 */
[----:B------:R-:W-:Y:S01]  /*2820*/  @!PT LDS RZ, [RZ] ;  /* 0x00000000fffff984 */ /* 0x000fe20000000800 */
[----:B------:R-:W-:Y:S01]  /*2830*/  @!PT LDS RZ, [RZ] ;  /* 0x00000000fffff984 */ /* 0x000fe20000000800 */
[----:B------:R-:W-:Y:S01]  /*2840*/  @!PT LDS RZ, [RZ] ;  /* 0x00000000fffff984 */ /* 0x000fe20000000800 */
[----:B------:R2:W-:Y:S06]  /*2850*/  MEMBAR.ALL.CTA ;  /* 0x0000000000007992 */ /* 0x0005ec0000008000 */
[----:B--2---:R-:W2:Y:S01]  /*2860*/  FENCE.VIEW.ASYNC.S ;  /* 0x00000000000073c6 */ /* 0x004ea20000000000 */
[----:B------:R-:W-:Y:S01]  /*2870*/  SEL R11, R11, RZ, P1 ;  /* 0x000000ff0b0b7207 */ /* 0x000fe20000800000 */
[----:B--2---:R2:W-:Y:S01]  /*2880*/  SYNCS.ARRIVE.TRANS64.RED.A1T0 RZ, [R0+URZ], RZ ;  /* 0x000000ff00ff79a7 */ /* 0x0045e200081004ff */
[----:B-1----:R-:W-:-:S02]  /*2890*/  LOP3.LUT P3, RZ, R6, 0x1, RZ, 0xc0, !PT ;  /* 0x0000000106ff7812 */ /* 0x002fc4000786c0ff */
[----:B------:R-:W-:-:S04]  /*28a0*/  SEL R4, RZ, 0x1, P1 ;  /* 0x00000001ff047807 */ /* 0x000fc80000800000 */
[----:B------:R-:W-:Y:S02]  /*28b0*/  LOP3.LUT R10, R10, R4, RZ, 0x3c, !PT ;  /* 0x000000040a0a7212 */ /* 0x000fe400078e3cff */
[----:B--2---:R-:W-:-:S04]  /*28c0*/  SEL R0, RZ, 0x1, P0 ;  /* 0x00000001ff007807 */ /* 0x004fc80000000000 */
[----:B------:R-:W-:Y:S01]  /*28d0*/  LOP3.LUT R9, R9, R0, RZ, 0x3c, !PT ;  /* 0x0000000009097212 */ /* 0x000fe200078e3cff */
[----:B------:R-:W-:Y:S06]  /*28e0*/  @P3 BRA `(.L_x_42) ;  /* 0xfffffffc002c3947 */ /* 0x000fec000383ffff */
[----:B------:R-:W-:Y:S01]  /*28f0*/  ULEA UR5, UR6, UR37, 0x3 ;  /* 0x0000002506057291 */ /* 0x000fe2000f8e18ff */
[----:B------:R-:W-:-:S08]  /*2900*/  SHF.L.U32 R2, R12, 0x1f, RZ ;  /* 0x0000001f0c027819 */ /* 0x000fd000000006ff */
[----:B------:R-:W1:Y:S02]  /*2910*/  SYNCS.PHASECHK.TRANS64 P0, [UR5+0x80], R2 ;  /* 0x00008002ff0075a7 */ /* 0x000e640008001005 */
[----:B-1----:R-:W-:Y:S05]  /*2920*/  @P0 BRA `(.L_x_43) ;  /* 0x0000000000080947 */ /* 0x002fea0003800000 */
[----:B------:R-:W1:Y:S02]  /*2930*/  SYNCS.PHASECHK.TRANS64.TRYWAIT P0, [UR5+0x80], R2 ;  /* 0x00008002ff0075a7 */ /* 0x000e640008001105 */
[----:B-1----:R-:W-:Y:S05]  /*2940*/  @!P0 BRA `(.L_x_44) ;  /* 0x0000006400f08947 */ /* 0x002fea0003800000 */
.L_x_43:
[----:B------:R-:W-:-:S04]  /*2950*/  UIADD3 UR4, UPT, UPT, UR6, 0x1, URZ ;  /* 0x0000000106047890 */ /* 0x000fc8000fffe0ff */
[----:B------:R-:W-:-:S04]  /*2960*/  UISETP.NE.AND UP0, UPT, UR4, 0x2, UPT ;  /* 0x000000020400788c */ /* 0x000fc8000bf05270 */
[----:B------:R-:W-:Y:S02]  /*2970*/  USEL UR7, URZ, 0x1, UP0 ;  /* 0x00000001ff077887 */ /* 0x000fe40008000000 */
[----:B------:R-:W-:-:S04]  /*2980*/  USEL UR4, UR4, URZ, UP0 ;  /* 0x000000ff04047287 */ /* 0x000fc80008000000 */
[----:B------:R-:W-:Y:S01]  /*2990*/  ULEA UR4, UR4, UR37, 0x3 ;  /* 0x0000002504047291 */ /* 0x000fe2000f8e18ff */
[----:B-1----:R-:W-:-:S04]  /*29a0*/  LOP3.LUT R2, R12, UR7, RZ, 0x3c, !PT ;  /* 0x000000070c027c12 */ /* 0x002fc8000f8e3cff */
[----:B------:R-:W-:-:S04]  /*29b0*/  SHF.L.U32 R0, R2, 0x1f, RZ ;  /* 0x0000001f02007819 */ /* 0x000fc800000006ff */
[----:B------:R-:W1:Y:S02]  /*29c0*/  SYNCS.PHASECHK.TRANS64 P0, [UR4+0x80], R0 ;  /* 0x00008000ff0075a7 */ /* 0x000e640008001004 */
[----:B-1----:R-:W-:Y:S05]  /*29d0*/  @P0 EXIT ;  /* 0x000000000000094d */ /* 0x002fea0003800000 */
[----:B------:R-:W-:Y:S02]  /*29e0*/  SHF.L.U32 R2, R2, 0x1f, RZ ;  /* 0x0000001f02027819 */ /* 0x000fe400000006ff */
[----:B------:R-:W-:-:S07]  /*29f0*/  MOV R0, UR4 ;  /* 0x0000000400007c02 */ /* 0x000fce0008000f00 */
.L_x_45:
[----:B-1----:R1:W2:Y:S02]  /*2a00*/  SYNCS.PHASECHK.TRANS64.TRYWAIT P0, [R0+URZ+0x80], R2 ;  /* 0x00008002000075a7 */ /* 0x0022a400080011ff */
[----:B--2---:R-:W-:Y:S05]  /*2a10*/  @!P0 NANOSLEEP.SYNCS 0x989680 ;  /* 0x009896800000895d */ /* 0x004fea0003900000 */
[----:B------:R-:W2:Y:S02]  /*2a20*/  @!P0 SYNCS.PHASECHK.TRANS64 P0, [R0+URZ+0x80], R2 ;  /* 0x00008002000085a7 */ /* 0x000ea400080010ff */
[----:B--2---:R-:W-:Y:S05]  /*2a30*/  @P0 EXIT ;  /* 0x000000000000094d */ /* 0x004fea0003800000 */
[----:B------:R-:W-:Y:S05]  /*2a40*/  BRA `(.L_x_45) ;  /* 0xfffffffc00ec7947 */ /* 0x000fea000383ffff */
.L_x_38:
[----:B------:R-:W-:-:S09]  /*2a50*/  UISETP.NE.AND UP1, UPT, UR8, URZ, UPT ;  /* 0x000000ff0800728c */ /* 0x000fd2000bf25270 */
[----:B------:R-:W-:Y:S05]  /*2a60*/  BRA.U UP1, `(.L_x_46) ;  /* 0x0000001101247547 */ /* 0x000fea000b800000 */
[----:B------:R-:W-:Y:S01]  /*2a70*/  UMOV UR4, 0x40 ;  /* 0x0000004000047882 */ /* 0x000fe20000000000 */
[----:B------:R-:W-:Y:S01]  /*2a80*/  NOP ;  /* 0x0000000000007918 */ /* 0x000fe20000000000 */
[----:B------:R-:W-:Y:S01]  /*2a90*/  ULEA UR4, UR37, UR4, 0x18 ;  /* 0x0000000425047291 */ /* 0x000fe2000f8ec0ff */
[----:B------:R-:W-:Y:S02]  /*2aa0*/  UMOV UR5, 0x400 ;  /* 0x0000040000057882 */ /* 0x000fe40000000000 */
[----:B------:R-:W-:-:S06]  /*2ab0*/  ULEA UR37, UR37, UR5, 0x18 ;  /* 0x0000000525257291 */ /* 0x000fcc000f8ec0ff */
[----:B------:R-:W1:Y:S02]  /*2ac0*/  LDS.U8 R0, [UR4+0x1c] ;  /* 0x00001c04ff007984 */ /* 0x000e640008000000 */
[----:B-1----:R-:W-:-:S13]  /*2ad0*/  ISETP.NE.AND P0, PT, R0, RZ, PT ;  /* 0x000000ff0000720c */ /* 0x002fda0003f05270 */
[----:B------:R-:W-:Y:S05]  /*2ae0*/  @P0 BRA `(.L_x_47) ;  /* 0x0000000000580947 */ /* 0x000fea0003800000 */
[----:B------:R-:W-:-:S13]  /*2af0*/  ELECT P0, URZ, PT ;  /* 0x0000000000ff782f */ /* 0x000fda0003800000 */
[----:B------:R-:W-:Y:S05]  /*2b00*/  @!P0 BRA `(.L_x_48) ;  /* 0x0000000000608947 */ /* 0x000fea0003800000 */
[----:B------:R-:W-:Y:S01]  /*2b10*/  UMOV UR5, 0x10 ;  /* 0x0000001000057882 */ /* 0x000fe20000000000 */
[----:B------:R-:W-:Y:S01]  /*2b20*/  HFMA2 R0, -RZ, RZ, 0, 5.9604644775390625e-08 ;  /* 0x00000001ff007431 */ /* 0x000fe200000001ff */
[----:B------:R-:W-:-:S03]  /*2b30*/  MOV R2, 0xffff ;  /* 0x0000ffff00027802 */ /* 0x000fc60000000f00 */
[----:B------:R-:W-:Y:S04]  /*2b40*/  DEPBAR.LE SB1, 0x36 ;  /* 0x00009d800000791a */ /* 0x000fe80000000000 */
[----:B------:R-:W1:Y:S02]  /*2b50*/  UTCATOMSWS.FIND_AND_SET.ALIGN UP0, UR5, UR5 ;  /* 0x00000005000575e3 */ /* 0x000e640008000800 */
[----:B-1----:R-:W-:Y:S01]  /*2b60*/  MOV R3, UR5 ;  /* 0x0000000500037c02 */ /* 0x002fe20008000f00 */
[----:B------:R-:W-:Y:S06]  /*2b70*/  BRA.U UP0, `(.L_x_49) ;  /* 0x0000000100187547 */ /* 0x000fec000b800000 */
.L_x_50:
[----:B------:R-:W-:Y:S05]  /*2b80*/  NANOSLEEP 0x64 ;  /* 0x000000640000795d */ /* 0x000fea0003800000 */
[----:B------:R-:W-:-:S05]  /*2b90*/  UMOV UR5, 0x10 ;  /* 0x0000001000057882 */ /* 0x000fca0000000000 */
[----:B------:R-:W-:Y:S04]  /*2ba0*/  DEPBAR.LE SB1, 0x36 ;  /* 0x00009d800000791a */ /* 0x000fe80000000000 */
[----:B------:R-:W1:Y:S02]  /*2bb0*/  UTCATOMSWS.FIND_AND_SET.ALIGN UP0, UR5, UR5 ;  /* 0x00000005000575e3 */ /* 0x000e640008000800 */
[----:B-1----:R-:W-:Y:S01]  /*2bc0*/  MOV R3, UR5 ;  /* 0x0000000500037c02 */ /* 0x002fe20008000f00 */
[----:B------:R-:W-:Y:S05]  /*2bd0*/  BRA.U !UP0, `(.L_x_50) ;  /* 0xfffffffd08e87547 */ /* 0x000fea000b83ffff */
.L_x_49:
[-C--:B------:R-:W-:Y:S02]  /*2be0*/  SHF.L.U32 R2, R2, R3.reuse, RZ ;  /* 0x0000000302027219 */ /* 0x080fe400000006ff */
[----:B------:R-:W-:Y:S01]  /*2bf0*/  SHF.L.U32 R0, R0, R3, RZ ;  /* 0x0000000300007219 */ /* 0x000fe200000006ff */
[----:B------:R-:W-:Y:S02]  /*2c00*/  IMAD.SHL.U32 R3, R3, 0x20, RZ ;  /* 0x0000002003037824 */ /* 0x000fe400078e00ff */
[----:B------:R1:W-:Y:S04]  /*2c10*/  ATOMS.OR RZ, [UR4+0x14], R2 ;  /* 0x00001402ffff798c */ /* 0x0003e8000b000004 */
[----:B------:R1:W-:Y:S04]  /*2c20*/  ATOMS.OR RZ, [UR4+0x18], R0 ;  /* 0x00001800ffff798c */ /* 0x0003e8000b000004 */
[----:B------:R1:W-:Y:S01]  /*2c30*/  STS [UR37+0x120], R3 ;  /* 0x00012003ff007988 */ /* 0x0003e20008000825 */
[----:B------:R-:W-:Y:S05]  /*2c40*/  BRA `(.L_x_48) ;  /* 0x0000000000107947 */ /* 0x000fea0003800000 */
.L_x_47:
[----:B------:R-:W-:Y:S02]  /*2c50*/  MOV R0, 0xffffffff ;  /* 0xffffffff00007802 */ /* 0x000fe40000000f00 */
[----:B------:R-:W-:-:S03]  /*2c60*/  MOV R2, 0x2c90 ;  /* 0x00002c9000027802 */ /* 0x000fc60000000f00 */
[----:B------:R1:W-:Y:S04]  /*2c70*/  STS [UR37+0x120], R0 ;  /* 0x00012000ff007988 */ /* 0x0003e80008000825 */
[----:B-1-3-5:R-:W-:Y:S05]  /*2c80*/  CALL.REL.NOINC `($__internal_1_$__cuda_sm10x_tcgen05_guardrail_trap_phase_invalid_during_alloc) ;  /* 0x0000006c00387944 */ /* 0x02afea0003c00000 */
.L_x_48:
[----:B------:R-:W-:Y:S05]  /*2c90*/  WARPSYNC.ALL ;  /* 0x0000000000007948 */ /* 0x000fea0003800000 */
[----:B------:R-:W2:Y:S01]  /*2ca0*/  S2UR UR5, SR_CgaCtaId ;  /* 0x00000000000579c3 */ /* 0x000ea20000008800 */
[----:B------:R-:W-:Y:S01]  /*2cb0*/  UMOV UR4, 0x400 ;  /* 0x0000040000047882 */ /* 0x000fe20000000000 */
[----:B------:R-:W-:-:S06]  /*2cc0*/  NOP ;  /* 0x0000000000007918 */ /* 0x000fcc0000000000 */
[----:B------:R-:W-:Y:S06]  /*2cd0*/  BAR.ARV 0x6, 0xa0 ;  /* 0x0182800000007b1d */ /* 0x000fec0000002000 */
[----:B------:R-:W4:Y:S01]  /*2ce0*/  LDCU UR7, c[0x0][0x38c] ;  /* 0x00007180ff0777ac */ /* 0x000f220008000800 */
[----:B------:R-:W-:Y:S01]  /*2cf0*/  IMAD.MOV.U32 R11, RZ, RZ, 0x1 ;  /* 0x00000001ff0b7424 */ /* 0x000fe200078e00ff */
[----:B------:R-:W-:Y:S01]  /*2d00*/  CS2R R8, SRZ ;  /* 0x0000000000087805 */ /* 0x000fe2000001ff00 */
[----:B------:R-:W-:Y:S01]  /*2d10*/  IMAD.MOV.U32 R10, RZ, RZ, RZ ;  /* 0x000000ffff0a7224 */ /* 0x000fe200078e00ff */
[----:B------:R-:W3:Y:S01]  /*2d20*/  LDCU UR6, c[0x0][0x38c] ;  /* 0x00007180ff0677ac */ /* 0x000ee20008000800 */
[----:B------:R-:W-:Y:S01]  /*2d30*/  UMOV UR15, URZ ;  /* 0x000000ff000f7c82 */ /* 0x000fe20008000000 */
[----:B------:R-:W-:Y:S01]  /*2d40*/  UMOV UR14, URZ ;  /* 0x000000ff000e7c82 */ /* 0x000fe20008000000 */
[----:B--2---:R-:W-:Y:S01]  /*2d50*/  ULEA UR5, UR5, UR4, 0x18 ;  /* 0x0000000405057291 */ /* 0x004fe2000f8ec0ff */
[----:B------:R-:W-:Y:S01]  /*2d60*/  UMOV UR32, 0x0 ;  /* 0x0000000000207882 */ /* 0x000fe20000000000 */
[----:B------:R-:W-:-:S02]  /*2d70*/  UMOV UR33, 0x8200010 ;  /* 0x0820001000217882 */ /* 0x000fc40000000000 */
[----:B------:R-:W-:Y:S02]  /*2d80*/  UIADD3 UR9, UPT, UPT, UR5, 0x8400, URZ ;  /* 0x0000840005097890 */ /* 0x000fe4000fffe0ff */
[----:B------:R-:W-:Y:S02]  /*2d90*/  UIADD3 UR10, UPT, UPT, UR5, 0x18400, URZ ;  /* 0x00018400050a7890 */ /* 0x000fe4000fffe0ff */
[----:B----4-:R-:W-:Y:S01]  /*2da0*/  UIADD3 UR7, UPT, UPT, UR7, 0x7f, URZ ;  /* 0x0000007f07077890 */ /* 0x010fe2000fffe0ff */
[----:B-1----:R-:W1:Y:S01]  /*2db0*/  LDS R0, [UR5+0x120] ;  /* 0x00012005ff007984 */ /* 0x002e620008000800 */
[----:B------:R-:W-:Y:S02]  /*2dc0*/  USHF.R.U32.HI UR9, URZ, 0x4, UR9 ;  /* 0x00000004ff097899 */ /* 0x000fe40008011609 */
[----:B------:R-:W-:Y:S02]  /*2dd0*/  USHF.R.S32.HI UR4, URZ, 0x1f, UR7 ;  /* 0x0000001fff047899 */ /* 0x000fe40008011407 */
[----:B------:R-:W-:-:S02]  /*2de0*/  USHF.R.U32.HI UR10, URZ, 0x4, UR10 ;  /* 0x00000004ff0a7899 */ /* 0x000fc4000801160a */
[----:B------:R-:W-:Y:S02]  /*2df0*/  ULEA.HI UR4, UR4, UR7, URZ, 0x7 ;  /* 0x0000000704047291 */ /* 0x000fe4000f8f38ff */
[----:B------:R-:W-:Y:S02]  /*2e00*/  ULOP3.LUT UR9, UR9, 0x3fff, URZ, 0xc0, !UPT ;  /* 0x00003fff09097892 */ /* 0x000fe4000f8ec0ff */
[----:B------:R-:W-:Y:S02]  /*2e10*/  USHF.R.S32.HI UR4, URZ, 0x7, UR4 ;  /* 0x00000007ff047899 */ /* 0x000fe40008011404 */
[----:B------:R-:W-:Y:S02]  /*2e20*/  ULOP3.LUT UR10, UR10, 0x3fff, URZ, 0xc0, !UPT ;  /* 0x00003fff0a0a7892 */ /* 0x000fe4000f8ec0ff */
[----:B------:R-:W-:Y:S01]  /*2e30*/  UISETP.LT.AND UP0, UPT, UR4, 0x1, UPT ;  /* 0x000000010400788c */ /* 0x000fe2000bf01270 */
[----:B------:R-:W-:Y:S01]  /*2e40*/  UMOV UR30, 0x0 ;  /* 0x00000000001e7882 */ /* 0x000fe20000000000 */
[----:B------:R-:W-:-:S02]  /*2e50*/  UMOV UR31, 0x8200010 ;  /* 0x08200010001f7882 */ /* 0x000fc40000000000 */
[----:B------:R-:W-:Y:S01]  /*2e60*/  USEL UR8, UR4, 0x1, !UP0 ;  /* 0x0000000104087887 */ /* 0x000fe2000c000000 */
[----:B------:R-:W-:Y:S01]  /*2e70*/  UMOV UR28, 0x0 ;  /* 0x00000000001c7882 */ /* 0x000fe20000000000 */
[----:B------:R-:W-:Y:S01]  /*2e80*/  UMOV UR29, 0x8200010 ;  /* 0x08200010001d7882 */ /* 0x000fe20000000000 */
[----:B------:R-:W-:Y:S01]  /*2e90*/  UMOV UR26, 0x0 ;  /* 0x00000000001a7882 */ /* 0x000fe20000000000 */
[----:B------:R-:W-:Y:S01]  /*2ea0*/  UMOV UR27, 0x8200010 ;  /* 0x08200010001b7882 */ /* 0x000fe20000000000 */
[----:B------:R-:W-:Y:S01]  /*2eb0*/  UMOV UR24, 0x0 ;  /* 0x0000000000187882 */ /* 0x000fe20000000000 */
[----:B------:R-:W-:Y:S01]  /*2ec0*/  UMOV UR25, 0x8200010 ;  /* 0x0820001000197882 */ /* 0x000fe20000000000 */
[----:B------:R-:W-:Y:S01]  /*2ed0*/  UMOV UR22, 0x0 ;  /* 0x0000000000167882 */ /* 0x000fe20000000000 */
[----:B------:R-:W-:Y:S01]  /*2ee0*/  UMOV UR23, 0x8200010 ;  /* 0x0820001000177882 */ /* 0x000fe20000000000 */
[----:B------:R-:W-:Y:S02]  /*2ef0*/  ULOP3.LUT UR9, UR9, 0x10000, URZ, 0xfc, !UPT ;  /* 0x0001000009097892 */ /* 0x000fe4000f8efcff */
[----:B------:R-:W-:-:S02]  /*2f00*/  ULOP3.LUT UR10, UR10, 0x10000, URZ, 0xfc, !UPT ;  /* 0x000100000a0a7892 */ /* 0x000fc4000f8efcff */
[----:B------:R-:W-:Y:S02]  /*2f10*/  UIADD3 UR8, UPT, UPT, -UR8, URZ, URZ ;  /* 0x000000ff08087290 */ /* 0x000fe4000fffe1ff */
[----:B---3--:R-:W-:Y:S01]  /*2f20*/  UISETP.GE.AND UP3, UPT, UR6, 0x1, UPT ;  /* 0x000000010600788c */ /* 0x008fe2000bf66270 */
[----:B------:R-:W-:Y:S01]  /*2f30*/  UMOV UR20, 0x0 ;  /* 0x0000000000147882 */ /* 0x000fe20000000000 */
[----:B------:R-:W-:Y:S01]  /*2f40*/  UMOV UR21, 0x8200010 ;  /* 0x0820001000157882 */ /* 0x000fe20000000000 */
[----:B------:R-:W-:Y:S01]  /*2f50*/  UMOV UR18, 0x0 ;  /* 0x0000000000127882 */ /* 0x000fe20000000000 */
[----:B-1----:R-:W-:Y:S01]  /*2f60*/  R2UR UR16, R0 ;  /* 0x00000000001072ca */ /* 0x002fe200000e0000 */
[----:B------:R-:W-:-:S14]  /*2f70*/  UMOV UR19, 0x8200010 ;  /* 0x0820001000137882 */ /* 0x000fdc0000000000 */
.L_x_57:
[----:B------:R-:W-:Y:S02]  /*2f80*/  LEA R0, R10, UR5, 0x3 ;  /* 0x000000050a007c11 */ /* 0x000fe4000f8e18ff */
[----:B------:R-:W-:Y:S02]  /*2f90*/  SHF.L.U32 R2, R9, 0x1f, RZ ;  /* 0x0000001f09027819 */ /* 0x000fe400000006ff */
[----:B------:R-:W-:Y:S01]  /*2fa0*/  PLOP3.LUT P0, PT, PT, PT, UP3, 0x80, 0x8 ;  /* 0x000000000008781c */ /* 0x000fe20003f0f038 */
[----:B------:R-:W-:Y:S01]  /*2fb0*/  VIADD R3, R0, 0x80 ;  /* 0x0000008000037836 */ /* 0x000fe20000000000 */
[----:B-1----:R-:W1:Y:S02]  /*2fc0*/  SYNCS.PHASECHK.TRANS64.TRYWAIT P1, [R0+URZ+0x70], R2 ;  /* 0x00007002000075a7 */ /* 0x002e6400080211ff */
[----:B-1-3--:R-:W-:Y:S09]  /*2fd0*/  @!P1 BRA `(.L_x_51) ;  /* 0x0000006000649947 */ /* 0x00aff20003800000 */
.L_x_140:
[----:B------:R-:W-:Y:S01]  /*2fe0*/  LEA R4, R10, UR5, 0x4 ;  /* 0x000000050a047c11 */ /* 0x000fe2000f8e20ff */
[----:B------:R-:W-:Y:S01]  /*2ff0*/  @UP3 ULEA UR7, UR14, UR5, 0x3 ;  /* 0x000000050e073291 */ /* 0x000fe2000f8e18ff */
[----:B------:R-:W-:Y:S01]  /*3000*/  PLOP3.LUT P2, PT, PT, PT, PT, 0x80, 0x8 ;  /* 0x000000000008781c */ /* 0x000fe20003f4f070 */
[----:B------:R-:W-:Y:S01]  /*3010*/  ULEA UR6, UR15, UR5, 0x3 ;  /* 0x000000050f067291 */ /* 0x000fe2000f8e18ff */
[----:B------:R-:W-:Y:S02]  /*3020*/  PRMT R3, RZ, 0x654, R3 ;  /* 0x00000654ff037816 */ /* 0x000fe40000000003 */
[----:B------:R-:W2:Y:S01]  /*3030*/  LDS.128 R4, [R4+0x100] ;  /* 0x0001000004047984 */ /* 0x000ea20000000c00 */
[----:B-1----:R-:W-:Y:S02]  /*3040*/  @P0 SHF.L.U32 R2, R8, 0x1f, RZ ;  /* 0x0000001f08020819 */ /* 0x002fe400000006ff */
[----:B------:R-:W-:Y:S01]  /*3050*/  SHF.L.U32 R0, R11, 0x1f, RZ ;  /* 0x0000001f0b007819 */ /* 0x000fe200000006ff */
[----:B------:R-:W-:Y:S01]  /*3060*/  @!PT LDS RZ, [RZ] ;  /* 0x00000000fffff984 */ /* 0x000fe20000000800 */
[----:B------:R-:W-:Y:S01]  /*3070*/  @!PT LDS RZ, [RZ] ;  /* 0x00000000fffff984 */ /* 0x000fe20000000800 */
[----:B------:R-:W-:Y:S01]  /*3080*/  @!PT LDS RZ, [RZ] ;  /* 0x00000000fffff984 */ /* 0x000fe20000000800 */
[----:B------:R-:W-:Y:S01]  /*3090*/  @!PT LDS RZ, [RZ] ;  /* 0x00000000fffff984 */ /* 0x000fe20000000800 */
[----:B------:R1:W-:Y:S06]  /*30a0*/  MEMBAR.ALL.CTA ;  /* 0x0000000000007992 */ /* 0x0003ec0000008000 */
[----:B-1----:R-:W1:Y:S02]  /*30b0*/  FENCE.VIEW.ASYNC.S ;  /* 0x00000000000073c6 */ /* 0x002e640000000000 */
[----:B-1----:R1:W-:Y:S01]  /*30c0*/  SYNCS.ARRIVE.TRANS64.RED.A1T0 RZ, [R3+URZ], RZ ;  /* 0x000000ff03ff79a7 */ /* 0x0023e200081004ff */
[----:B------:R1:W3:Y:S01]  /*30d0*/  @P0 SYNCS.PHASECHK.TRANS64.TRYWAIT P2, [UR7], R2 ;  /* 0x00000002ff0005a7 */ /* 0x0002e20008041107 */
[----:B------:R-:W-:Y:S01]  /*30e0*/  ULEA UR7, UR15, UR16, 0x7 ;  /* 0x000000100f077291 */ /* 0x000fe2000f8e38ff */
[----:B--2---:R-:W-:Y:S01]  /*30f0*/  LOP3.LUT P1, RZ, R6, 0x1, RZ, 0xc0, !PT ;  /* 0x0000000106ff7812 */ /* 0x004fe2000782c0ff */
[----:B------:R-:W2:Y:S02]  /*3100*/  SYNCS.PHASECHK.TRANS64.TRYWAIT P0, [UR6+0xb0], R0 ;  /* 0x0000b000ff0075a7 */ /* 0x000ea40008001106 */
[----:B-123--:R-:W-:Y:S10]  /*3110*/  @!P0 BRA `(.L_x_52) ;  /* 0x0000006000288947 */ /* 0x00eff40003800000 */
.L_x_142:
[----:B------:R-:W-:Y:S01]  /*3120*/  IADD3 R10, PT, PT, R10, 0x1, RZ ;  /* 0x000000010a0a7810 */ /* 0x000fe20007ffe0ff */
[----:B------:R-:W-:Y:S06]  /*3130*/  BRA.U !UP3, `(.L_x_53) ;  /* 0x000000050b107547 */ /* 0x000fec000b800000 */
[----:B------:R-:W-:Y:S01]  /*3140*/  UPLOP3.LUT UP4, UPT, UPT, UPT, UPT, 0x40, 0x4 ;  /* 0x000000000004789c */ /* 0x000fe20003f8e870 */
[----:B------:R-:W-:Y:S01]  /*3150*/  UMOV UR13, UR8 ;  /* 0x00000008000d7c82 */ /* 0x000fe20008000000 */
[----:B------:R-:W-:Y:S01]  /*3160*/  UMOV UR12, UR4 ;  /* 0x00000004000c7c82 */ /* 0x000fe20008000000 */
[----:B------:R-:W-:-:S08]  /*3170*/  UMOV UR17, UR14 ;  /* 0x0000000e00117c82 */ /* 0x000fd00008000000 */
.L_x_56:
[----:B------:R-:W-:Y:S02]  /*3180*/  UIADD3 UR13, UPT, UPT, UR13, 0x1, URZ ;  /* 0x000000010d0d7890 */ /* 0x000fe4000fffe0ff */
[----:B--2---:R-:W-:Y:S02]  /*3190*/  ULEA UR11, UR17, UR5, 0x3 ;  /* 0x00000005110b7291 */ /* 0x004fe4000f8e18ff */
[----:B------:R-:W-:Y:S01]  /*31a0*/  UISETP.NE.AND UP0, UPT, UR13, URZ, UPT ;  /* 0x000000ff0d00728c */ /* 0x000fe2000bf05270 */
[----:B---3--:R-:W-:Y:S10]  /*31b0*/  @P2 BRA `(.L_x_54) ;  /* 0x00000000000c2947 */ /* 0x008ff40003800000 */
[----:B-1----:R-:W-:Y:S04]  /*31c0*/  SHF.L.U32 R2, R8, 0x1f, RZ ;  /* 0x0000001f08027819 */ /* 0x002fe800000006ff */
[----:B------:R-:W1:Y:S02]  /*31d0*/  SYNCS.PHASECHK.TRANS64.TRYWAIT P0, [UR11], R2 ;  /* 0x00000002ff0075a7 */ /* 0x000e64000800110b */
[----:B-1----:R-:W-:Y:S05]  /*31e0*/  @!P0 BRA `(.L_x_55) ;  /* 0x00000060000c8947 */ /* 0x002fea0003800000 */
.L_x_54:
[----:B------:R-:W-:Y:S01]  /*31f0*/  UISETP.NE.AND UP1, UPT, UR12, 0x1, UPT ;  /* 0x000000010c00788c */ /* 0x000fe2000bf25270 */
[----:B------:R-:W-:Y:S01]  /*3200*/  PLOP3.LUT P2, PT, PT, PT, PT, 0x80, 0x8 ;  /* 0x000000000008781c */ /* 0x000fe20003f4f070 */
[----:B------:R-:W-:Y:S02]  /*3210*/  UIADD3 UR14, UPT, UPT, UR17, 0x1, URZ ;  /* 0x00000001110e7890 */ /* 0x000fe4000fffe0ff */
[----:B------:R-:W-:Y:S02]  /*3220*/  ULEA UR64, UR17, UR10, 0xb ;  /* 0x0000000a11407291 */ /* 0x000fe4000f8e58ff */
[----:B------:R-:W-:Y:S01]  /*3230*/  UISETP.NE.AND UP2, UPT, UR14, 0x2, UPT ;  /* 0x000000020e00788c */ /* 0x000fe2000bf45270 */
[----:B------:R-:W-:Y:S01]  /*3240*/  PLOP3.LUT P0, PT, PT, PT, UP1, 0x80, 0x8 ;  /* 0x000000000008781c */ /* 0x000fe20003f0f018 */
[----:B------:R-:W-:Y:S02]  /*3250*/  ULEA UR62, UR17, UR9, 0xb ;  /* 0x00000009113e7291 */ /* 0x000fe4000f8e58ff */
[----:B------:R-:W-:Y:S02]  /*3260*/  USEL UR35, URZ, 0x1, UP2 ;  /* 0x00000001ff237887 */ /* 0x000fe40009000000 */
[----:B------:R-:W-:Y:S02]  /*3270*/  USEL UR14, UR14, URZ, UP2 ;  /* 0x000000ff0e0e7287 */ /* 0x000fe40009000000 */
[----:B------:R-:W-:Y:S02]  /*3280*/  UIADD3 UR60, UPT, UPT, UR64, 0x2, URZ ;  /* 0x00000002403c7890 */ /* 0x000fe4000fffe0ff */
[----:B------:R-:W-:Y:S01]  /*3290*/  @UP1 ULEA UR34, UR14, UR5, 0x3 ;  /* 0x000000050e221291 */ /* 0x000fe2000f8e18ff */
[----:B------:R-:W-:Y:S01]  /*32a0*/  LOP3.LUT R8, R8, UR35, RZ, 0x3c, !PT ;  /* 0x0000002308087c12 */ /* 0x000fe2000f8e3cff */
[----:B------:R-:W-:Y:S02]  /*32b0*/  UIADD3 UR58, UPT, UPT, UR62, 0x2, URZ ;  /* 0x000000023e3a7890 */ /* 0x000fe4000fffe0ff */
[----:B------:R-:W-:Y:S01]  /*32c0*/  UIADD3 UR56, UPT, UPT, UR64, 0x4, URZ ;  /* 0x0000000440387890 */ /* 0x000fe2000fffe0ff */
[----:B-1----:R-:W-:Y:S01]  /*32d0*/  @P0 SHF.L.U32 R0, R8, 0x1f, RZ ;  /* 0x0000001f08000819 */ /* 0x002fe200000006ff */
[----:B------:R-:W-:Y:S02]  /*32e0*/  UIADD3 UR54, UPT, UPT, UR62, 0x4, URZ ;  /* 0x000000043e367890 */ /* 0x000fe4000fffe0ff */
[----:B------:R-:W-:Y:S01]  /*32f0*/  UIADD3 UR52, UPT, UPT, UR64, 0x6, URZ ;  /* 0x0000000640347890 */ /* 0x000fe2000fffe0ff */
[----:B------:R2:W3:Y:S01]  /*3300*/  @P0 SYNCS.PHASECHK.TRANS64.TRYWAIT P2, [UR34], R0 ;  /* 0x00000000ff0005a7 */ /* 0x0004e20008041122 */
[----:B------:R-:W-:Y:S02]  /*3310*/  UIADD3 UR50, UPT, UPT, UR62, 0x6, URZ ;  /* 0x000000063e327890 */ /* 0x000fe4000fffe0ff */
        /* <DEDUP_REMOVED lines=9> */
[----:B------:R-:W-:Y:S01]  /*33b0*/  UIADD3 UR12, UPT, UPT, UR12, -0x1, URZ ;  /* 0xffffffff0c0c7890 */ /* 0x000fe2000fffe0ff */
[----:B------:R-:W-:Y:S01]  /*33c0*/  UMOV UR65, 0x40004040 ;  /* 0x4000404000417882 */ /* 0x000fe20000000000 */
[----:B------:R-:W-:Y:S01]  /*33d0*/  UMOV UR63, 0x40004040 ;  /* 0x40004040003f7882 */ /* 0x000fe20000000000 */
[----:B------:R-:W-:Y:S01]  /*33e0*/  UMOV UR61, 0x40004040 ;  /* 0x40004040003d7882 */ /* 0x000fe20000000000 */
[----:B------:R2:W-:Y:S01]  /*33f0*/  UTCHMMA gdesc[UR62], gdesc[UR64], tmem[UR7], tmem[UR32], idesc[UR33], UP4 ;  /* 0x00ff20403e0075ea */ /* 0x0005e2000a000007 */
[----:B------:R-:W-:Y:S01]  /*3400*/  UPLOP3.LUT UP4, UPT, UPT, UPT, UPT, 0x80, 0x8 ;  /* 0x000000000008789c */ /* 0x000fe20003f8f070 */
[----:B------:R-:W-:Y:S01]  /*3410*/  UMOV UR59, 0x40004040 ;  /* 0x40004040003b7882 */ /* 0x000fe20000000000 */
[----:B------:R-:W-:Y:S01]  /*3420*/  UMOV UR57, 0x40004040 ;  /* 0x4000404000397882 */ /* 0x000fe20000000000 */
[----:B------:R2:W-:Y:S01]  /*3430*/  UTCHMMA gdesc[UR58], gdesc[UR60], tmem[UR7], tmem[UR30], idesc[UR31], UPT ;  /* 0x00ff1e3c3a0075ea */ /* 0x0005e2000b800007 */
        /* <DEDUP_REMOVED lines=14> */
[----:B------:R-:W-:Y:S01]  /*3520*/  UMOV UR35, 0x40004040 ;  /* 0x4000404000237882 */ /* 0x000fe20000000000 */
[----:B------:R2:W-:Y:S01]  /*3530*/  UTCHMMA gdesc[UR38], gdesc[UR40], tmem[UR7], tmem[UR20], idesc[UR21], UPT ;  /* 0x00ff1428260075ea */ /* 0x0005e2000b800007 */
[----:B------:R2:W-:Y:S01]  /*3540*/  UTCHMMA gdesc[UR34], gdesc[UR36], tmem[UR7], tmem[UR18], idesc[UR19], UPT ;  /* 0x00ff1224220075ea */ /* 0x0005e2000b800007 */
[----:B------:R2:W-:Y:S01]  /*3550*/  UTCBAR [UR11], URZ ;  /* 0x000000ff0b0073e9 */ /* 0x0005e200080000ff */
[----:B------:R-:W-:Y:S01]  /*3560*/  UMOV UR17, UR14 ;  /* 0x0000000e00117c82 */ /* 0x000fe20008000000 */
[----:B------:R-:W-:Y:S05]  /*3570*/  BRA.U UP0, `(.L_x_56) ;  /* 0xfffffffd00007547 */ /* 0x000fea000b83ffff */
.L_x_53:
[----:B------:R-:W-:Y:S01]  /*3580*/  UIADD3 UR15, UPT, UPT, UR15, 0x1, URZ ;  /* 0x000000010f0f7890 */ /* 0x000fe2000fffe0ff */
[C---:B------:R-:W-:Y:S01]  /*3590*/  ISETP.NE.AND P0, PT, R10.reuse, 0x2, PT ;  /* 0x000000020a00780c */ /* 0x040fe20003f05270 */
[----:B--2---:R-:W-:Y:S02]  /*35a0*/  UIADD3 UR7, UPT, UPT, UR6, 0x90, URZ ;  /* 0x0000009006077890 */ /* 0x004fe4000fffe0ff */
[----:B------:R-:W-:Y:S01]  /*35b0*/  UISETP.NE.AND UP0, UPT, UR15, 0x4, UPT ;  /* 0x000000040f00788c */ /* 0x000fe2000bf05270 */
[----:B-1----:R-:W-:Y:S02]  /*35c0*/  SEL R0, RZ, 0x1, P0 ;  /* 0x00000001ff007807 */ /* 0x002fe40000000000 */
[----:B------:R-:W-:Y:S01]  /*35d0*/  SEL R10, R10, RZ, P0 ;  /* 0x000000ff0a0a7207 */ /* 0x000fe20000000000 */
[----:B------:R-:W-:Y:S01]  /*35e0*/  USEL UR6, URZ, 0x1, UP0 ;  /* 0x00000001ff067887 */ /* 0x000fe20008000000 */
[----:B------:R-:W-:Y:S01]  /*35f0*/  LOP3.LUT R9, R9, R0, RZ, 0x3c, !PT ;  /* 0x0000000009097212 */ /* 0x000fe200078e3cff */
[----:B------:R-:W-:Y:S01]  /*3600*/  USEL UR15, UR15, URZ, UP0 ;  /* 0x000000ff0f0f7287 */ /* 0x000fe20008000000 */
[----:B------:R1:W-:Y:S03]  /*3610*/  UTCBAR [UR7], URZ ;  /* 0x000000ff070073e9 */ /* 0x0003e600080000ff */
[----:B------:R-:W-:Y:S01]  /*3620*/  LOP3.LUT R11, R11, UR6, RZ, 0x3c, !PT ;  /* 0x000000060b0b7c12 */ /* 0x000fe2000f8e3cff */
[----:B------:R-:W-:Y:S07]  /*3630*/  @P1 BRA `(.L_x_57) ;  /* 0xfffffff800501947 */ /* 0x000fee000383ffff */
[----:B------:R-:W2:Y:S01]  /*3640*/  S2UR UR4, SR_CgaCtaId ;  /* 0x00000000000479c3 */ /* 0x000ea20000008800 */
[----:B------:R-:W-:Y:S01]  /*3650*/  ELECT P0, URZ, PT ;  /* 0x0000000000ff782f */ /* 0x000fe20003800000 */
[----:B------:R-:W-:Y:S01]  /*3660*/  IMAD.MOV.U32 R0, RZ, RZ, 0x1 ;  /* 0x00000001ff007424 */ /* 0x000fe200078e00ff */
[----:B------:R-:W-:Y:S01]  /*3670*/  UIADD3 UR5, UPT, UPT, UR5, 0xb0, URZ ;  /* 0x000000b005057890 */ /* 0x000fe2000fffe0ff */
[----:B------:R-:W-:Y:S01]  /*3680*/  SHF.L.U32 R2, R11, 0x1f, RZ ;  /* 0x0000001f0b027819 */ /* 0x000fe200000006ff */
[----:B------:R-:W-:-:S03]  /*3690*/  UMOV UR6, 0x40 ;  /* 0x0000004000067882 */ /* 0x000fc60000000000 */
[----:B------:R-:W-:Y:S01]  /*36a0*/  UVIRTCOUNT.DEALLOC.SMPOOL 0x80 ;  /* 0x000000800000784c */ /* 0x000fe20000000000 */
[----:B--2---:R-:W-:Y:S02]  /*36b0*/  ULEA UR4, UR4, UR6, 0x18 ;  /* 0x0000000604047291 */ /* 0x004fe4000f8ec0ff */
[----:B------:R-:W-:-:S07]  /*36c0*/  ULEA UR6, UR15, UR5, 0x3 ;  /* 0x000000050f067291 */ /* 0x000fce000f8e18ff */
[----:B------:R2:W-:Y:S02]  /*36d0*/  @P0 STS.U8 [UR4+0x1c], R0 ;  /* 0x00001c00ff000988 */ /* 0x0005e40008000004 */
[----:B------:R-:W4:Y:S02]  /*36e0*/  SYNCS.PHASECHK.TRANS64.TRYWAIT P0, [UR6], R2 ;  /* 0x00000002ff0075a7 */ /* 0x000f240008001106 */
[----:B--2-4-:R-:W-:Y:S05]  /*36f0*/  @!P0 BRA `(.L_x_58) ;  /* 0x0000005800e08947 */ /* 0x014fea0003800000 */
.L_x_145:
[----:B-1----:R-:W-:-:S04]  /*3700*/  UIADD3 UR7, UPT, UPT, UR15, 0x1, URZ ;  /* 0x000000010f077890 */ /* 0x002fc8000fffe0ff */
[----:B------:R-:W-:-:S04]  /*3710*/  UISETP.NE.AND UP0, UPT, UR7, 0x4, UPT ;  /* 0x000000040700788c */ /* 0x000fc8000bf05270 */
[----:B------:R-:W-:Y:S02]  /*3720*/  USEL UR8, URZ, 0x1, UP0 ;  /* 0x00000001ff087887 */ /* 0x000fe40008000000 */
[----:B------:R-:W-:-:S04]  /*3730*/  USEL UR7, UR7, URZ, UP0 ;  /* 0x000000ff07077287 */ /* 0x000fc80008000000 */
[----:B------:R-:W-:Y:S01]  /*3740*/  ULEA UR6, UR7, UR5, 0x3 ;  /* 0x0000000507067291 */ /* 0x000fe2000f8e18ff */
[----:B--2---:R-:W-:-:S04]  /*3750*/  LOP3.LUT R2, R11, UR8, RZ, 0x3c, !PT ;  /* 0x000000080b027c12 */ /* 0x004fc8000f8e3cff */
[----:B------:R-:W-:-:S04]  /*3760*/  SHF.L.U32 R3, R2, 0x1f, RZ ;  /* 0x0000001f02037819 */ /* 0x000fc800000006ff */
[----:B------:R-:W1:Y:S02]  /*3770*/  SYNCS.PHASECHK.TRANS64.TRYWAIT P0, [UR6], R3 ;  /* 0x00000003ff0075a7 */ /* 0x000e640008001106 */
[----:B-1----:R-:W-:Y:S05]  /*3780*/  @!P0 BRA `(.L_x_59) ;  /* 0x0000005800d48947 */ /* 0x002fea0003800000 */
.L_x_147:
[----:B------:R-:W-:-:S04]  /*3790*/  UIADD3 UR7, UPT, UPT, UR7, 0x1, URZ ;  /* 0x0000000107077890 */ /* 0x000fc8000fffe0ff */
[----:B------:R-:W-:-:S04]  /*37a0*/  UISETP.NE.AND UP0, UPT, UR7, 0x4, UPT ;  /* 0x000000040700788c */ /* 0x000fc8000bf05270 */
[----:B------:R-:W-:Y:S02]  /*37b0*/  USEL UR8, URZ, 0x1, UP0 ;  /* 0x00000001ff087887 */ /* 0x000fe40008000000 */
[----:B------:R-:W-:-:S04]  /*37c0*/  USEL UR7, UR7, URZ, UP0 ;  /* 0x000000ff07077287 */ /* 0x000fc80008000000 */
[----:B------:R-:W-:Y:S01]  /*37d0*/  ULEA UR6, UR7, UR5, 0x3 ;  /* 0x0000000507067291 */ /* 0x000fe2000f8e18ff */
[----:B------:R-:W-:-:S04]  /*37e0*/  LOP3.LUT R2, R2, UR8, RZ, 0x3c, !PT ;  /* 0x0000000802027c12 */ /* 0x000fc8000f8e3cff */
[----:B-1----:R-:W-:-:S04]  /*37f0*/  SHF.L.U32 R3, R2, 0x1f, RZ ;  /* 0x0000001f02037819 */ /* 0x002fc800000006ff */
[----:B------:R-:W1:Y:S02]  /*3800*/  SYNCS.PHASECHK.TRANS64.TRYWAIT P0, [UR6], R3 ;  /* 0x00000003ff0075a7 */ /* 0x000e640008001106 */
[----:B-1----:R-:W-:Y:S05]  /*3810*/  @!P0 BRA `(.L_x_60) ;  /* 0x0000005800c88947 */ /* 0x002fea0003800000 */
.L_x_149:
[----:B------:R-:W-:-:S04]  /*3820*/  UIADD3 UR7, UPT, UPT, UR7, 0x1, URZ ;  /* 0x0000000107077890 */ /* 0x000fc8000fffe0ff */
[----:B------:R-:W-:-:S04]  /*3830*/  UISETP.NE.AND UP0, UPT, UR7, 0x4, UPT ;  /* 0x000000040700788c */ /* 0x000fc8000bf05270 */
[----:B------:R-:W-:Y:S02]  /*3840*/  USEL UR6, URZ, 0x1, UP0 ;  /* 0x00000001ff067887 */ /* 0x000fe40008000000 */
[----:B------:R-:W-:-:S04]  /*3850*/  USEL UR7, UR7, URZ, UP0 ;  /* 0x000000ff07077287 */ /* 0x000fc80008000000 */
[----:B------:R-:W-:Y:S01]  /*3860*/  ULEA UR7, UR7, UR5, 0x3 ;  /* 0x0000000507077291 */ /* 0x000fe2000f8e18ff */
[----:B------:R-:W-:-:S04]  /*3870*/  LOP3.LUT R2, R2, UR6, RZ, 0x3c, !PT ;  /* 0x0000000602027c12 */ /* 0x000fc8000f8e3cff */
[----:B------:R-:W-:-:S04]  /*3880*/  SHF.L.U32 R2, R2, 0x1f, RZ ;  /* 0x0000001f02027819 */ /* 0x000fc800000006ff */
[----:B------:R-:W2:Y:S02]  /*3890*/  SYNCS.PHASECHK.TRANS64.TRYWAIT P0, [UR7], R2 ;  /* 0x00000002ff0075a7 */ /* 0x000ea40008001107 */
[----:B--2---:R-:W-:Y:S05]  /*38a0*/  @!P0 BRA `(.L_x_61) ;  /* 0x0000005800bc8947 */ /* 0x004fea0003800000 */
.L_x_151:
[----:B------:R-:W-:Y:S01]  /*38b0*/  NOP ;  /* 0x0000000000007918 */ /* 0x000fe20000000000 */
[----:B-1----:R-:W1:Y:S01]  /*38c0*/  LDS R0, [UR4+0x14] ;  /* 0x00001404ff007984 */ /* 0x002e620008000800 */
[----:B------:R-:W-:Y:S01]  /*38d0*/  ULOP3.LUT UR6, UR16, 0xffff, URZ, 0xc0, !UPT ;  /* 0x0000ffff10067892 */ /* 0x000fe2000f8ec0ff */
[----:B------:R-:W-:Y:S01]  /*38e0*/  UMOV UR8, 0xffff ;  /* 0x0000ffff00087882 */ /* 0x000fe20000000000 */
[----:B------:R-:W-:Y:S02]  /*38f0*/  UMOV UR5, 0x1 ;  /* 0x0000000100057882 */ /* 0x000fe40000000000 */
[----:B------:R-:W-:-:S04]  /*3900*/  USHF.R.U32.HI UR6, URZ, 0x5, UR6 ;  /* 0x00000005ff067899 */ /* 0x000fc80008011606 */
[----:B------:R-:W-:Y:S02]  /*3910*/  USHF.L.U32 UR8, UR8, UR6, URZ ;  /* 0x0000000608087299 */ /* 0x000fe400080006ff */
[----:B------:R-:W-:-:S04]  /*3920*/  USHF.L.U32 UR5, UR5, UR6, URZ ;  /* 0x0000000605057299 */ /* 0x000fc800080006ff */
[----:B-1----:R-:W-:-:S04]  /*3930*/  LOP3.LUT R0, R0, UR8, RZ, 0xc0, !PT ;  /* 0x0000000800007c12 */ /* 0x002fc8000f8ec0ff */
[----:B------:R-:W-:-:S13]  /*3940*/  ISETP.NE.AND P0, PT, R0, UR8, PT ;  /* 0x0000000800007c0c */ /* 0x000fda000bf05270 */
[----:B------:R-:W-:Y:S05]  /*3950*/  @P0 BRA `(.L_x_62) ;  /* 0x0000000000580947 */ /* 0x000fea0003800000 */
[----:B------:R-:W1:Y:S02]  /*3960*/  LDS R0, [UR4+0x18] ;  /* 0x00001804ff007984 */ /* 0x000e640008000800 */
[----:B-1----:R-:W-:-:S04]  /*3970*/  LOP3.LUT R0, R0, UR5, RZ, 0xc0, !PT ;  /* 0x0000000500007c12 */ /* 0x002fc8000f8ec0ff */
[----:B------:R-:W-:-:S13]  /*3980*/  ISETP.NE.AND P0, PT, R0, UR5, PT ;  /* 0x0000000500007c0c */ /* 0x000fda000bf05270 */
[----:B------:R-:W-:Y:S05]  /*3990*/  @P0 BRA `(.L_x_63) ;  /* 0x00000000003c0947 */ /* 0x000fea0003800000 */
[----:B------:R-:W1:Y:S01]  /*39a0*/  S2R R2, SR_LANEID ;  /* 0x0000000000027919 */ /* 0x000e620000000000 */
[----:B------:R-:W-:Y:S01]  /*39b0*/  ULOP3.LUT UR8, URZ, UR8, URZ, 0x33, !UPT ;  /* 0x00000008ff087292 */ /* 0x000fe2000f8e33ff */
[----:B------:R-:W-:Y:S02]  /*39c0*/  VOTEU.ANY UR7, UPT, PT ;  /* 0x0000000000077886 */ /* 0x000fe400038e0100 */
[----:B------:R-:W-:-:S03]  /*39d0*/  UFLO.U32 UR7, UR7 ;  /* 0x00000007000772bd */ /* 0x000fc600080e0000 */
[----:B------:R-:W-:-:S04]  /*39e0*/  IMAD.U32 R0, RZ, RZ, UR8 ;  /* 0x00000008ff007e24 */ /* 0x000fc8000f8e00ff */
[----:B------:R2:W4:Y:S02]  /*39f0*/  REDUX UR6, R0 ;  /* 0x00000000000673c4 */ /* 0x0005240000000000 */
[----:B------:R1:W-:Y:S02]  /*3a00*/  UTCATOMSWS.AND URZ, UR8 ;  /* 0x0000000800ff79e3 */ /* 0x0003e40008000000 */
[----:B-1----:R-:W-:Y:S02]  /*3a10*/  ISETP.EQ.U32.AND P0, PT, R2, UR7, PT ;  /* 0x0000000702007c0c */ /* 0x002fe4000bf02070 */
[----:B--2---:R-:W-:Y:S02]  /*3a20*/  LOP3.LUT R0, RZ, UR5, RZ, 0x33, !PT ;  /* 0x00000005ff007c12 */ /* 0x004fe4000f8e33ff */
[----:B----4-:R-:W-:Y:S02]  /*3a30*/  MOV R2, UR6 ;  /* 0x0000000600027c02 */ /* 0x010fe40008000f00 */
[----:B------:R-:W1:Y:S07]  /*3a40*/  REDUX UR5, R0 ;  /* 0x00000000000573c4 */ /* 0x000e6e0000000000 */
[----:B------:R2:W-:Y:S01]  /*3a50*/  @P0 ATOMS.AND RZ, [UR4+0x14], R2 ;  /* 0x00001402ffff098c */ /* 0x0005e2000a800004 */
[----:B-1----:R-:W-:-:S05]  /*3a60*/  IMAD.U32 R0, RZ, RZ, UR5 ;  /* 0x00000005ff007e24 */ /* 0x002fca000f8e00ff */
[----:B------:R2:W-:Y:S01]  /*3a70*/  @P0 ATOMS.AND RZ, [UR4+0x18], R0 ;  /* 0x00001800ffff098c */ /* 0x0005e2000a800004 */
[----:B------:R-:W-:Y:S05]  /*3a80*/  BRA `(.L_x_64) ;  /* 0x0000000000147947 */ /* 0x000fea0003800000 */
.L_x_63:
[----:B------:R-:W-:Y:S02]  /*3a90*/  MOV R2, 0x3ab0 ;  /* 0x00003ab000027802 */ /* 0x000fe40000000f00 */
[----:B---3-5:R-:W-:Y:S05]  /*3aa0*/  CALL.REL.NOINC `($__internal_0_$__cuda_sm10x_tcgen05_guardrail_trap_col_being_dealloced_not_returned_by_alloc) ;  /* 0x0000005c00a47944 */ /* 0x028fea0003c00000 */
[----:B------:R-:W-:Y:S05]  /*3ab0*/  BRA `(.L_x_64) ;  /* 0x0000000000087947 */ /* 0x000fea0003800000 */
.L_x_62:
[----:B------:R-:W-:Y:S02]  /*3ac0*/  MOV R2, 0x3ae0 ;  /* 0x00003ae000027802 */ /* 0x000fe40000000f00 */
[----:B---3-5:R-:W-:Y:S05]  /*3ad0*/  CALL.REL.NOINC `($__internal_2_$__cuda_sm10x_tcgen05_guardrail_trap_unallocated_columns_being_dealloced) ;  /* 0x0000005c00b07944 */ /* 0x028fea0003c00000 */
.L_x_64:
[----:B------:R-:W-:Y:S01]  /*3ae0*/  NOP ;  /* 0x0000000000007918 */ /* 0x000fe20000000000 */
[----:B------:R-:W-:Y:S05]  /*3af0*/  EXIT ;  /* 0x000000000000794d */ /* 0x000fea0003800000 */
.L_x_46:
[----:B------:R-:W-:-:S09]  /*3b00*/  UISETP.NE.OR UP2, UPT, UR8, 0x3, !UP2 ;  /* 0x000000030800788c */ /* 0x000fd2000d745670 */
[----:B------:R-:W-:Y:S05]  /*3b10*/  BRA.U UP2, `(.L_x_65) ;  /* 0x0000001102087547 */ /* 0x000fea000b800000 */
[----:B------:R-:W1:Y:S01]  /*3b20*/  LDC R0, c[0x0][0xb30] ;  /* 0x0002cc00ff007b82 */ /* 0x000e620000000800 */
[----:B------:R-:W2:Y:S01]  /*3b30*/  LDCU.64 UR8, c[0x0][0x888] ;  /* 0x00011100ff0877ac */ /* 0x000ea20008000a00 */
[----:B------:R-:W-:Y:S02]  /*3b40*/  HFMA2 R27, -RZ, RZ, 0, 0 ;  /* 0x00000000ff1b7431 */ /* 0x000fe400000001ff */
[----:B------:R-:W-:Y:S01]  /*3b50*/  IMAD.MOV.U32 R29, RZ, RZ, 0x1 ;  /* 0x00000001ff1d7424 */ /* 0x000fe200078e00ff */
[----:B------:R-:W-:Y:S01]  /*3b60*/  MOV R25, 0x2000 ;  /* 0x0000200000197802 */ /* 0x000fe20000000f00 */
[----:B------:R-:W4:Y:S01]  /*3b70*/  LDCU.64 UR4, c[0x0][0x890] ;  /* 0x00011200ff0477ac */ /* 0x000f220008000a00 */
[----:B------:R-:W-:Y:S01]  /*3b80*/  IMAD.MOV.U32 R28, RZ, RZ, RZ ;  /* 0x000000ffff1c7224 */ /* 0x000fe200078e00ff */
[----:B------:R-:W3:Y:S01]  /*3b90*/  LDC R24, c[0x0][0x370] ;  /* 0x0000dc00ff187b82 */ /* 0x000ee20000000800 */
[----:B------:R-:W-:Y:S01]  /*3ba0*/  UMOV UR7, 0x400 ;  /* 0x0000040000077882 */ /* 0x000fe20000000000 */
[----:B------:R-:W-:-:S02]  /*3bb0*/  UPLOP3.LUT UP1, UPT, UPT, UPT, UPT, 0x40, 0x4 ;  /* 0x000000000004789c */ /* 0x000fc40003f2e870 */
[----:B------:R-:W-:-:S04]  /*3bc0*/  ULEA UR7, UR37, UR7, 0x18 ;  /* 0x0000000725077291 */ /* 0x000fc8000f8ec0ff */
[----:B------:R-:W3:Y:S01]  /*3bd0*/  LDC R3, c[0x0][0xb0c] ;  /* 0x0002c300ff037b82 */ /* 0x000ee20000000800 */
[----:B------:R-:W-:Y:S02]  /*3be0*/  UIADD3 UR13, UPT, UPT, UR7, 0x38, URZ ;  /* 0x00000038070d7890 */ /* 0x000fe4000fffe0ff */
[----:B--2---:R-:W-:Y:S02]  /*3bf0*/  UISETP.NE.U32.AND UP2, UPT, UR8, URZ, UPT ;  /* 0x000000ff0800728c */ /* 0x004fe4000bf45070 */
[----:B------:R-:W-:Y:S02]  /*3c00*/  UIADD3 UR33, UPT, UPT, UR7, 0x20, URZ ;  /* 0x0000002007217890 */ /* 0x000fe4000fffe0ff */
[----:B----4-:R-:W-:Y:S01]  /*3c10*/  UISETP.NE.U32.AND UP3, UPT, UR4, URZ, UPT ;  /* 0x000000ff0400728c */ /* 0x010fe2000bf65070 */
[----:B------:R-:W2:Y:S01]  /*3c20*/  LDC R18, c[0x0][0xb20] ;  /* 0x0002c800ff127b82 */ /* 0x000ea20000000800 */
[----:B-1----:R-:W-:Y:S01]  /*3c30*/  ISETP.NE.AND P1, PT, R0, 0x1, PT ;  /* 0x000000010000780c */ /* 0x002fe20003f25270 */
[----:B------:R-:W-:-:S02]  /*3c40*/  UISETP.NE.AND.EX UP2, UPT, UR9, URZ, UPT, UP2 ;  /* 0x000000ff0900728c */ /* 0x000fc4000bf45320 */
[----:B------:R-:W-:Y:S02]  /*3c50*/  UIADD3 UR25, UPT, UPT, UR7, 0x28, URZ ;  /* 0x0000002807197890 */ /* 0x000fe4000fffe0ff */
[----:B------:R-:W-:Y:S02]  /*3c60*/  UIADD3 UR17, UPT, UPT, UR7, 0x30, URZ ;  /* 0x0000003007117890 */ /* 0x000fe4000fffe0ff */
[----:B------:R-:W1:Y:S01]  /*3c70*/  LDC.64 R30, c[0x0][0x348] ;  /* 0x0000d200ff1e7b82 */ /* 0x000e620000000a00 */
[----:B------:R-:W-:Y:S02]  /*3c80*/  UPRMT UR13, UR37, 0x654, UR13 ;  /* 0x00000654250d7896 */ /* 0x000fe4000800000d */
[----:B------:R-:W-:-:S05]  /*3c90*/  UISETP.NE.AND.EX UP3, UPT, UR5, URZ, UPT, UP3 ;  /* 0x000000ff0500728c */ /* 0x000fca000bf65330 */
[----:B------:R-:W4:Y:S08]  /*3ca0*/  LDC.64 R16, c[0x0][0xb10] ;  /* 0x0002c400ff107b82 */ /* 0x000f300000000a00 */
[----:B------:R-:W1:Y:S08]  /*3cb0*/  LDC.64 R6, c[0x0][0xb18] ;  /* 0x0002c600ff067b82 */ /* 0x000e700000000a00 */
[----:B------:R-:W1:Y:S08]  /*3cc0*/  LDC.64 R4, c[0x0][0xb28] ;  /* 0x0002ca00ff047b82 */ /* 0x000e700000000a00 */
[----:B--23--:R-:W1:Y:S02]  /*3cd0*/  LDC R19, c[0x0][0x374] ;  /* 0x0000dd00ff137b82 */ /* 0x00ce640000000800 */
.L_x_76:
[C---:B------:R-:W-:Y:S02]  /*3ce0*/  LEA R0, R28.reuse, UR7, 0x3 ;  /* 0x000000071c007c11 */ /* 0x040fe4000f8e18ff */
[----:B------:R-:W-:Y:S02]  /*3cf0*/  SHF.L.U32 R2, R27, 0x1f, RZ ;  /* 0x0000001f1b027819 */ /* 0x000fe400000006ff */
[----:B------:R-:W-:Y:S02]  /*3d00*/  LEA R20, R28, UR7, 0x4 ;  /* 0x000000071c147c11 */ /* 0x000fe4000f8e20ff */
[----:B--2---:R-:W2:Y:S02]  /*3d10*/  SYNCS.PHASECHK.TRANS64.TRYWAIT P0, [R0+URZ+0x70], R2 ;  /* 0x00007002000075a7 */ /* 0x004ea400080011ff */
[----:B--2---:R-:W-:Y:S05]  /*3d20*/  @!P0 BRA `(.L_x_66) ;  /* 0x0000005400b48947 */ /* 0x004fea0003800000 */
.L_x_152:
[----:B------:R-:W-:Y:S01]  /*3d30*/  ISETP.GE.AND P0, PT, R40, 0x1, PT ;  /* 0x000000012800780c */ /* 0x000fe20003f06270 */
[----:B------:R-:W3:Y:S01]  /*3d40*/  LDS.128 R20, [R20+0x100] ;  /* 0x0001000014147984 */ /* 0x000ee20000000c00 */
[----:B--2---:R-:W-:Y:S01]  /*3d50*/  VIADD R0, R0, 0x80 ;  /* 0x0000008000007836 */ /* 0x004fe20000000000 */
[----:B------:R-:W-:Y:S01]  /*3d60*/  @!PT LDS RZ, [RZ] ;  /* 0x00000000fffff984 */ /* 0x000fe20000000800 */
[----:B------:R-:W-:Y:S01]  /*3d70*/  @!PT LDS RZ, [RZ] ;  /* 0x00000000fffff984 */ /* 0x000fe20000000800 */
[----:B------:R-:W-:Y:S01]  /*3d80*/  @!PT LDS RZ, [RZ] ;  /* 0x00000000fffff984 */ /* 0x000fe20000000800 */
[----:B------:R-:W-:Y:S01]  /*3d90*/  @!PT LDS RZ, [RZ] ;  /* 0x00000000fffff984 */ /* 0x000fe20000000800 */
[----:B------:R2:W-:Y:S06]  /*3da0*/  MEMBAR.ALL.CTA ;  /* 0x0000000000007992 */ /* 0x0005ec0000008000 */
[----:B--2---:R-:W2:Y:S01]  /*3db0*/  FENCE.VIEW.ASYNC.S ;  /* 0x00000000000073c6 */ /* 0x004ea20000000000 */
[----:B------:R-:W-:Y:S04]  /*3dc0*/  PRMT R0, RZ, 0x654, R0 ;  /* 0x00000654ff007816 */ /* 0x000fe80000000000 */
[----:B--2---:R2:W-:Y:S01]  /*3dd0*/  SYNCS.ARRIVE.TRANS64.RED.A1T0 RZ, [R0+URZ], RZ ;  /* 0x000000ff00ff79a7 */ /* 0x0045e200081004ff */
[----:B---3--:R-:W-:Y:S11]  /*3de0*/  LOP3.LUT P3, RZ, R22, 0x1, RZ, 0xc0, !PT ;  /* 0x0000000116ff7812 */ /* 0x008ff6000786c0ff */
[----:B------:R-:W-:Y:S02]  /*3df0*/  @!UPT UIADD3 URZ, UPT, UPT, URZ, URZ, URZ ;  /* 0x000000fffffff290 */ /* 0x000fe4000fffe0ff */
[----:B------:R-:W-:Y:S02]  /*3e00*/  @P3 MOV R11, R20 ;  /* 0x00000014000b3202 */ /* 0x000fe40000000f00 */
[----:B------:R-:W-:Y:S01]  /*3e10*/  @P3 LOP3.LUT R10, R21, 0xffff, RZ, 0xc0, !PT ;  /* 0x0000ffff150a3812 */ /* 0x000fe200078ec0ff */
[----:B--2---:R-:W-:Y:S06]  /*3e20*/  @!P0 BRA `(.L_x_67) ;  /* 0x0000000000a48947 */ /* 0x004fec0003800000 */
[-C--:B-1----:R-:W-:Y:S01]  /*3e30*/  IMAD.HI.U32 R0, R19, R7.reuse, RZ ;  /* 0x0000000713007227 */ /* 0x082fe200078e00ff */
[----:B------:R-:W-:Y:S02]  /*3e40*/  ISETP.NE.AND P0, PT, R6, 0x1, PT ;  /* 0x000000010600780c */ /* 0x000fe40003f05270 */
[----:B------:R-:W-:Y:S01]  /*3e50*/  ISETP.NE.AND P2, PT, R40, 0x1, PT ;  /* 0x000000012800780c */ /* 0x000fe20003f45270 */
[----:B----4-:R-:W-:Y:S01]  /*3e60*/  IMAD.HI.U32 R9, R24, R16, RZ ;  /* 0x0000001018097227 */ /* 0x010fe200078e00ff */
[----:B------:R-:W-:Y:S02]  /*3e70*/  SHF.R.U32.HI R0, RZ, R18, R0 ;  /* 0x00000012ff007219 */ /* 0x000fe40000011600 */
[----:B------:R-:W-:Y:S01]  /*3e80*/  ISETP.NE.AND P4, PT, R3, 0x1, PT ;  /* 0x000000010300780c */ /* 0x000fe20003f85270 */
[----:B------:R-:W-:Y:S01]  /*3e90*/  IMAD.HI.U32 R13, R10, R7, RZ ;  /* 0x000000070a0d7227 */ /* 0x000fe200078e00ff */
[----:B------:R-:W-:Y:S02]  /*3ea0*/  SHF.R.U32.HI R9, RZ, R17, R9 ;  /* 0x00000011ff097219 */ /* 0x000fe40000011609 */
[----:B------:R-:W-:Y:S01]  /*3eb0*/  SEL R0, R19, R0, !P0 ;  /* 0x0000000013007207 */ /* 0x000fe20004000000 */
[----:B------:R-:W-:Y:S01]  /*3ec0*/  IMAD.HI.U32 R12, R11, R16, RZ ;  /* 0x000000100b0c7227 */ /* 0x000fe200078e00ff */
[----:B------:R-:W-:Y:S03]  /*3ed0*/  SEL R9, R24, R9, !P4 ;  /* 0x0000000918097207 */ /* 0x000fe60006000000 */
[-C--:B------:R-:W-:Y:S01]  /*3ee0*/  IMAD.HI.U32 R8, R0, R4.reuse, RZ ;  /* 0x0000000400087227 */ /* 0x080fe200078e00ff */
[----:B------:R-:W-:Y:S03]  /*3ef0*/  SHF.R.U32.HI R12, RZ, R17, R12 ;  /* 0x00000011ff0c7219 */ /* 0x000fe6000001160c */
[----:B------:R-:W-:Y:S01]  /*3f00*/  IMAD.HI.U32 R2, R9, R4, RZ ;  /* 0x0000000409027227 */ /* 0x000fe200078e00ff */
[-C--:B------:R-:W-:Y:S02]  /*3f10*/  @P2 SHF.R.U32.HI R0, RZ, R5.reuse, R8 ;  /* 0x00000005ff002219 */ /* 0x080fe40000011608 */
[----:B------:R-:W-:Y:S02]  /*3f20*/  SHF.R.U32.HI R8, RZ, R18, R13 ;  /* 0x00000012ff087219 */ /* 0x000fe4000001160d */
[----:B------:R-:W-:Y:S01]  /*3f30*/  @P2 SHF.R.U32.HI R9, RZ, R5, R2 ;  /* 0x00000005ff092219 */ /* 0x000fe20000011602 */
[----:B------:R-:W-:Y:S01]  /*3f40*/  IMAD R0, R40, R0, RZ ;  /* 0x0000000028007224 */ /* 0x000fe200078e02ff */
[----:B------:R-:W-:Y:S02]  /*3f50*/  SEL R8, R10, R8, !P0 ;  /* 0x000000080a087207 */ /* 0x000fe40004000000 */
[----:B------:R-:W-:Y:S01]  /*3f60*/  SEL R2, R11, R12, !P4 ;  /* 0x0000000c0b027207 */ /* 0x000fe20006000000 */
[----:B------:R-:W-:Y:S01]  /*3f70*/  IMAD R12, R40, R9, RZ ;  /* 0x00000009280c7224 */ /* 0x000fe200078e02ff */
[C---:B------:R-:W-:Y:S01]  /*3f80*/  ISETP.GE.AND P0, PT, R8.reuse, R0, PT ;  /* 0x000000000800720c */ /* 0x040fe20003f06270 */
[----:B------:R-:W-:Y:S03]  /*3f90*/  IMAD.HI.U32 R0, R8, R4, RZ ;  /* 0x0000000408007227 */ /* 0x000fe600078e00ff */
[----:B------:R-:W-:Y:S02]  /*3fa0*/  ISETP.GE.OR P0, PT, R2, R12, P0 ;  /* 0x0000000c0200720c */ /* 0x000fe40000706670 */
[-C--:B------:R-:W-:Y:S04]  /*3fb0*/  SHF.R.U32.HI R0, RZ, R5.reuse, R0 ;  /* 0x00000005ff007219 */ /* 0x080fe80000011600 */
[----:B------:R-:W-:Y:S05]  /*3fc0*/  SEL R13, R8, R0, !P2 ;  /* 0x00000000080d7207 */ /* 0x000fea0005000000 */
[----:B------:R-:W-:Y:S02]  /*3fd0*/  IMAD.MOV R12, RZ, RZ, -R13 ;  /* 0x000000ffff0c7224 */ /* 0x000fe400078e0a0d */
[----:B------:R-:W-:Y:S04]  /*3fe0*/  @!P0 IMAD.HI.U32 R0, R2, R4, RZ ;  /* 0x0000000402008227 */ /* 0x000fe800078e00ff */
[----:B------:R-:W-:Y:S01]  /*3ff0*/  IMAD R12, R40, R12, R8 ;  /* 0x0000000c280c7224 */ /* 0x000fe200078e0208 */
[----:B------:R-:W-:Y:S04]  /*4000*/  @!P0 SHF.R.U32.HI R0, RZ, R5, R0 ;  /* 0x00000005ff008219 */ /* 0x000fe80000011600 */
[----:B------:R-:W-:Y:S04]  /*4010*/  @!P0 SEL R0, R2, R0, !P2 ;  /* 0x0000000002008207 */ /* 0x000fe80005000000 */
[----:B------:R-:W-:Y:S01]  /*4020*/  @!P0 IADD3 R13, PT, PT, R13, -R0, RZ ;  /* 0x800000000d0d8210 */ /* 0x000fe20007ffe0ff */
[----:B------:R-:W-:Y:S01]  /*4030*/  @!P0 IMAD R0, R9, R12, R0 ;  /* 0x0000000c09008224 */ /* 0x000fe200078e0200 */
[----:B------:R-:W-:Y:S01]  /*4040*/  IADD3 R9, PT, PT, -R8, RZ, RZ ;  /* 0x000000ff08097210 */ /* 0x000fe20007ffe1ff */
[--C-:B------:R-:W-:Y:S02]  /*4050*/  IMAD.MOV R12, RZ, RZ, -R2.reuse ;  /* 0x000000ffff0c7224 */ /* 0x100fe400078e0a02 */
[----:B------:R-:W-:Y:S02]  /*4060*/  @!P0 IMAD R8, R13, R40, R2 ;  /* 0x000000280d088224 */ /* 0x000fe400078e0202 */
[----:B------:R-:W-:Y:S02]  /*4070*/  @!P0 IMAD.MOV.U32 R2, RZ, RZ, R0 ;  /* 0x000000ffff028224 */ /* 0x000fe400078e0000 */
[----:B------:R-:W-:Y:S02]  /*4080*/  IMAD R11, R3, R12, R11 ;  /* 0x0000000c030b7224 */ /* 0x000fe400078e020b */
[----:B------:R-:W-:Y:S02]  /*4090*/  IMAD R10, R6, R9, R10 ;  /* 0x00000009060a7224 */ /* 0x000fe400078e020a */
[----:B------:R-:W-:Y:S02]  /*40a0*/  IMAD R11, R2, R3, R11 ;  /* 0x00000003020b7224 */ /* 0x000fe400078e020b */
[----:B------:R-:W-:Y:S02]  /*40b0*/  IMAD R10, R8, R6, R10 ;  /* 0x00000006080a7224 */ /* 0x000fe400078e020a */
.L_x_67:
[----:B------:R-:W-:Y:S05]  /*40c0*/  BRA.U UP1, `(.L_x_68) ;  /* 0x0000000101107547 */ /* 0x000fea000b800000 */
[----:B------:R-:W-:Y:S04]  /*40d0*/  MOV R2, UR6 ;  /* 0x0000000600027c02 */ /* 0x000fe80008000f00 */
[----:B------:R-:W-:Y:S04]  /*40e0*/  SHF.L.U32 R2, R2, 0x1f, RZ ;  /* 0x0000001f02027819 */ /* 0x000fe800000006ff */
[----:B------:R-:W2:Y:S02]  /*40f0*/  SYNCS.PHASECHK.TRANS64.TRYWAIT P0, [UR7+0x68], R2 ;  /* 0x00006802ff0075a7 */ /* 0x000ea40008001107 */
[----:B--2---:R-:W-:Y:S05]  /*4100*/  @!P0 BRA `(.L_x_69) ;  /* 0x0000005000d08947 */ /* 0x004fea0003800000 */
.L_x_68:
[----:B------:R-:W-:Y:S02]  /*4110*/  R2UR UR35, R15 ;  /* 0x000000000f2372ca */ /* 0x000fe400000e0000 */
[----:B------:R-:W-:Y:S02]  /*4120*/  R2UR UR34, R14 ;  /* 0x000000000e2272ca */ /* 0x000fe400000e0000 */
[----:B------:R-:W-:Y:S02]  /*4130*/  ISETP.NE.U32.AND P2, PT, RZ, UR4, PT ;  /* 0x00000004ff007c0c */ /* 0x000fe4000bf45070 */
[----:B------:R-:W-:Y:S02]  /*4140*/  SHF.L.U32 R14, R29, 0x1f, RZ ;  /* 0x0000001f1d0e7819 */ /* 0x000fe400000006ff */
[----:B------:R-:W-:Y:S05]  /*4150*/  ISETP.NE.AND.EX P2, PT, RZ, UR5, PT, P2 ;  /* 0x00000005ff007c0c */ /* 0x000fea000bf45320 */
[----:B------:R-:W-:Y:S02]  /*4160*/  USHF.L.U32 UR35, UR35, 0x7, URZ ;  /* 0x0000000723237899 */ /* 0x000fe400080006ff */
[----:B------:R-:W-:Y:S01]  /*4170*/  USHF.L.U32 UR34, UR34, 0x7, URZ ;  /* 0x0000000722227899 */ /* 0x000fe200080006ff */
[----:B------:R-:W-:Y:S11]  /*4180*/  BRA.U !UP3, `(.L_x_70) ;  /* 0x000000010b347547 */ /* 0x000ff6000b800000 */
[----:B------:R-:W-:Y:S01]  /*4190*/  UPLOP3.LUT UP0, UPT, UPT, UPT, UP2, 0x80, 0x8 ;  /* 0x000000000008789c */ /* 0x000fe20003f0f020 */
[----:B--2---:R-:W-:Y:S02]  /*41a0*/  HFMA2 R0, -RZ, RZ, 0, 5.9604644775390625e-08 ;  /* 0x00000001ff007431 */ /* 0x004fe400000001ff */
[----:B------:R-:W-:Y:S03]  /*41b0*/  IMAD.MOV.U32 R88, RZ, RZ, 0x1 ;  /* 0x00000001ff587424 */ /* 0x000fe600078e00ff */
[----:B------:R-:W-:Y:S05]  /*41c0*/  PLOP3.LUT P0, PT, PT, PT, UP0, 0x80, 0x8 ;  /* 0x000000000008781c */ /* 0x000fea0003f0f008 */
[----:B------:R-:W2:Y:S01]  /*41d0*/  @UP0 LDCU.64 UR10, c[0x0][0x888] ;  /* 0x00011100ff0a07ac */ /* 0x000ea20008000a00 */
[----:B------:R-:W-:Y:S07]  /*41e0*/  @UP0 UIMAD UR8, UR36, UR4, URZ ;  /* 0x00000004240802a4 */ /* 0x000fee000f8e02ff */
[----:B------:R-:W-:Y:S01]  /*41f0*/  @!P0 PRMT R88, R0, 0x7610, R88 ;  /* 0x0000761000588816 */ /* 0x000fe20000000058 */
[----:B--2---:R-:W-:Y:S03]  /*4200*/  @UP0 UIMAD.WIDE UR10, UR8, 0x4, UR10 ;  /* 0x00000004080a08a5 */ /* 0x004fe6000f8e020a */
[----:B------:R-:W2:Y:S03]  /*4210*/  @!UP0 LDCU UR8, c[0x0][0x880] ;  /* 0x00011000ff0887ac */ /* 0x000ea60008000800 */
[----:B------:R-:W-:Y:S01]  /*4220*/  IMAD.U32 R8, RZ, RZ, UR10 ;  /* 0x0000000aff087e24 */ /* 0x000fe2000f8e00ff */
[----:B------:R-:W-:Y:S05]  /*4230*/  MOV R9, UR11 ;  /* 0x0000000b00097c02 */ /* 0x000fea0008000f00 */
[----:B-----5:R3:W5:Y:S02]  /*4240*/  @P0 LDG.E R49, desc[UR46][R8.64] ;  /* 0x0000002e08310981 */ /* 0x020764000c1e1900 */
[----:B--23--:R-:W-:Y:S07]  /*4250*/  @!P0 IMAD.U32 R49, RZ, RZ, UR8 ;  /* 0x00000008ff318e24 */ /* 0x00cfee000f8e00ff */
.L_x_70:
[----:B-----5:R-:W-:Y:S01]  /*4260*/  @!P2 FSETP.EQ.AND P0, PT, R49, RZ, PT ;  /* 0x000000ff3100a20b */ /* 0x020fe20003f02000 */
[----:B------:R-:W-:Y:S01]  /*4270*/  @!UPT UIADD3 URZ, UPT, UPT, URZ, URZ, URZ ;  /* 0x000000fffffff290 */ /* 0x000fe2000fffe0ff */
[----:B------:R-:W-:Y:S11]  /*4280*/  @!P2 BRA `(.L_x_71) ;  /* 0x000000000014a947 */ /* 0x000ff60003800000 */
[----:B------:R-:W-:Y:S02]  /*4290*/  LOP3.LUT P2, RZ, R88, 0xff, RZ, 0xc0, !PT ;  /* 0x000000ff58ff7812 */ /* 0x000fe4000784c0ff */
[----:B------:R-:W-:Y:S04]  /*42a0*/  PLOP3.LUT P0, PT, PT, PT, UP0, 0x80, 0x8 ;  /* 0x000000000008781c */ /* 0x000fe80003f0f008 */
[----:B------:R-:W-:Y:S07]  /*42b0*/  PLOP3.LUT P0, PT, P0, PT, PT, 0x8, 0x80 ;  /* 0x000000000080781c */ /* 0x000fee000070e170 */
[----:B------:R-:W-:Y:S11]  /*42c0*/  @P2 FSETP.EQ.AND P0, PT, R49, RZ, PT ;  /* 0x000000ff3100220b */ /* 0x000ff60003f02000 */
[----:B------:R-:W-:Y:S02]  /*42d0*/  @!UPT UIADD3 URZ, UPT, UPT, URZ, URZ, URZ ;  /* 0x000000fffffff290 */ /* 0x000fe4000fffe0ff */
.L_x_71:
[----:B------:R-:W3:Y:S01]  /*42e0*/  SYNCS.PHASECHK.TRANS64.TRYWAIT P2, [UR7+0x40], R14 ;  /* 0x0000400eff0075a7 */ /* 0x000ee20008041107 */
[----:B------:R-:W-:Y:S04]  /*42f0*/  ELECT P4, URZ, PT ;  /* 0x0000000000ff782f */ /* 0x000fe80003880000 */
[----:B------:R-:W-:Y:S11]  /*4300*/  PLOP3.LUT P4, PT, P0, P4, PT, 0xf2, 0x2f ;  /* 0x00000000002f781c */ /* 0x000ff60000789e72 */
[----:B------:R-:W-:Y:S02]  /*4310*/  @!UPT UIADD3 URZ, UPT, UPT, URZ, URZ, URZ ;  /* 0x000000fffffff290 */ /* 0x000fe4000fffe0ff */
[----:B-1----:R-:W-:Y:S05]  /*4320*/  @!P4 IADD3 R8, P0, PT, R30, 0x580, RZ ;  /* 0x000005801e08c810 */ /* 0x002fea0007f1e0ff */
[----:B--2---:R-:W-:Y:S01]  /*4330*/  @!P4 IMAD.X R2, RZ, RZ, R31, P0 ;  /* 0x000000ffff02c224 */ /* 0x004fe200000e061f */
[----:B---3--:R-:W-:Y:S07]  /*4340*/  @!P2 BRA `(.L_x_72) ;  /* 0x000000500058a947 */ /* 0x008fee0003800000 */
.L_x_155:
[----:B------:R-:W-:Y:S01]  /*4350*/  @!P4 R2UR UR8, R2 ;  /* 0x000000000208c2ca */ /* 0x000fe200000e0000 */
[----:B------:R-:W-:Y:S01]  /*4360*/  VOTEU.ALL UP1, P4 ;  /* 0x0000000000ff7886 */ /* 0x000fe20002020000 */
[----:B------:R-:W-:Y:S01]  /*4370*/  @!P4 R2UR UR9, R8 ;  /* 0x000000000809c2ca */ /* 0x000fe200000e0000 */
[----:B-1----:R-:W-:Y:S01]  /*4380*/  @!P4 IMAD.MOV.U32 R0, RZ, RZ, 0x2000 ;  /* 0x00002000ff00c424 */ /* 0x002fe200078e00ff */
[----:B------:R-:W-:Y:S01]  /*4390*/  UMOV UR10, 0x0 ;  /* 0x00000000000a7882 */ /* 0x000fe20000000000 */
[----:B------:R-:W-:Y:S01]  /*43a0*/  UMOV UR11, 0x10000000 ;  /* 0x10000000000b7882 */ /* 0x000fe20000000000 */
[----:B------:R-:W-:Y:S01]  /*43b0*/  @!UP1 UIADD3 UR32, UPT, UPT, UR7, 0x200, URZ ;  /* 0x0000020007209890 */ /* 0x000fe2000fffe0ff */
[----:B------:R-:W-:Y:S06]  /*43c0*/  VOTEU.ALL UP1, P4 ;  /* 0x0000000000ff7886 */ /* 0x000fec0002020000 */
[----:B------:R-:W-:Y:S01]  /*43d0*/  IMAD.U32 R9, RZ, RZ, UR8 ;  /* 0x00000008ff097e24 */ /* 0x000fe2000f8e00ff */
[----:B------:R-:W-:Y:S01]  /*43e0*/  UPRMT UR8, UR37, 0x654, UR33 ;  /* 0x0000065425087896 */ /* 0x000fe20008000021 */
[----:B------:R-:W-:Y:S03]  /*43f0*/  IMAD.U32 R8, RZ, RZ, UR9 ;  /* 0x00000009ff087e24 */ /* 0x000fe6000f8e00ff */
[----:B------:R-:W-:Y:S02]  /*4400*/  @!P4 R2UR UR15, R9 ;  /* 0x00000000090fc2ca */ /* 0x000fe400000e0000 */
[----:B------:R-:W-:Y:S02]  /*4410*/  @!P4 R2UR UR14, R8 ;  /* 0x00000000080ec2ca */ /* 0x000fe400000e0000 */
[----:B------:R-:W-:Y:S05]  /*4420*/  @!P4 IADD3 R8, P0, PT, R30, 0x580, RZ ;  /* 0x000005801e08c810 */ /* 0x000fea0007f1e0ff */
[----:B------:R-:W-:Y:S06]  /*4430*/  @!P4 IMAD.X R2, RZ, RZ, R31, P0 ;  /* 0x000000ffff02c224 */ /* 0x000fec00000e061f */
[----:B------:R1:W-:Y:S01]  /*4440*/  @!UP1 UTMALDG.3D [UR32], [UR14], desc[UR10] ;  /* 0x00000a200e0095b4 */ /* 0x0003e20008011000 */
[----:B------:R1:W-:Y:S01]  /*4450*/  @!P4 SYNCS.ARRIVE.TRANS64.RED.A0TR RZ, [UR7+0x20], R0 ;  /* 0x00002000ffffc9a7 */ /* 0x0003e20008300407 */
[----:B------:R-:W-:Y:S01]  /*4460*/  SYNCS.ARRIVE.TRANS64.RED.A1T0 RZ, [UR8], RZ ;  /* 0x000000ffffff79a7 */ /* 0x000fe20008100408 */
[----:B------:R-:W2:Y:S02]  /*4470*/  SYNCS.PHASECHK.TRANS64.TRYWAIT P2, [UR7+0x48], R14 ;  /* 0x0000480eff0075a7 */ /* 0x000ea40008041107 */
[----:B-12---:R-:W-:Y:S05]  /*4480*/  @!P2 BRA `(.L_x_73) ;  /* 0x000000500020a947 */ /* 0x006fea0003800000 */
.L_x_157:
[----:B------:R-:W-:Y:S01]  /*4490*/  @!P4 R2UR UR8, R2 ;  /* 0x000000000208c2ca */ /* 0x000fe200000e0000 */
[----:B------:R-:W-:Y:S01]  /*44a0*/  VOTEU.ALL UP1, P4 ;  /* 0x0000000000ff7886 */ /* 0x000fe20002020000 */
[----:B------:R-:W-:Y:S01]  /*44b0*/  @!P4 R2UR UR9, R8 ;  /* 0x000000000809c2ca */ /* 0x000fe200000e0000 */
[----:B-1----:R-:W-:Y:S01]  /*44c0*/  @!P4 IMAD.MOV.U32 R0, RZ, RZ, 0x2000 ;  /* 0x00002000ff00c424 */ /* 0x002fe200078e00ff */
[----:B------:R-:W-:Y:S01]  /*44d0*/  UMOV UR10, 0x0 ;  /* 0x00000000000a7882 */ /* 0x000fe20000000000 */
[----:B------:R-:W-:Y:S01]  /*44e0*/  UMOV UR11, 0x10000000 ;  /* 0x10000000000b7882 */ /* 0x000fe20000000000 */
[----:B------:R-:W-:Y:S02]  /*44f0*/  @!UP1 UIADD3 UR26, UPT, UPT, UR34, 0x20, URZ ;  /* 0x00000020221a9890 */ /* 0x000fe4000fffe0ff */
[----:B------:R-:W-:Y:S01]  /*4500*/  @!UP1 UIADD3 UR24, UPT, UPT, UR7, 0x2200, URZ ;  /* 0x0000220007189890 */ /* 0x000fe2000fffe0ff */
[----:B------:R-:W-:Y:S01]  /*4510*/  VOTEU.ALL UP1, P4 ;  /* 0x0000000000ff7886 */ /* 0x000fe20002020000 */
[----:B------:R-:W-:Y:S01]  /*4520*/  UMOV UR27, UR35 ;  /* 0x00000023001b7c82 */ /* 0x000fe20008000000 */
[----:B------:R-:W-:Y:S02]  /*4530*/  UMOV UR28, UR36 ;  /* 0x00000024001c7c82 */ /* 0x000fe40008000000 */
        /* <DEDUP_REMOVED lines=12> */
.L_x_159:
[----:B------:R-:W2:Y:S01]  /*4600*/  LDC.64 R12, c[0x0][0xb18] ;  /* 0x0002c600ff0c7b82 */ /* 0x000ea20000000a00 */
[----:B------:R-:W-:Y:S01]  /*4610*/  @!P4 R2UR UR8, R2 ;  /* 0x000000000208c2ca */ /* 0x000fe200000e0000 */
[----:B------:R-:W-:Y:S01]  /*4620*/  VOTEU.ALL UP1, P4 ;  /* 0x0000000000ff7886 */ /* 0x000fe20002020000 */
[----:B------:R-:W-:Y:S01]  /*4630*/  @!P4 R2UR UR9, R8 ;  /* 0x000000000809c2ca */ /* 0x000fe200000e0000 */
[----:B-1----:R-:W-:Y:S01]  /*4640*/  @!P4 IMAD.MOV.U32 R0, RZ, RZ, 0x2000 ;  /* 0x00002000ff00c424 */ /* 0x002fe200078e00ff */
[----:B------:R-:W-:Y:S03]  /*4650*/  UMOV UR10, 0x0 ;  /* 0x00000000000a7882 */ /* 0x000fe60000000000 */
[----:B------:R-:W1:Y:S01]  /*4660*/  @!P1 LDC R2, c[0x0][0xb0c] ;  /* 0x0002c300ff029b82 */ /* 0x000e620000000800 */
[----:B------:R-:W-:Y:S01]  /*4670*/  @!UP1 UIADD3 UR18, UPT, UPT, UR34, 0x40, URZ ;  /* 0x0000004022129890 */ /* 0x000fe2000fffe0ff */
[----:B------:R-:W-:Y:S01]  /*4680*/  @P3 SHF.R.U32.HI R26, RZ, 0x10, R21 ;  /* 0x00000010ff1a3819 */ /* 0x000fe20000011615 */
[----:B------:R-:W-:Y:S01]  /*4690*/  @!UP1 UIADD3 UR16, UPT, UPT, UR7, 0x4200, URZ ;  /* 0x0000420007109890 */ /* 0x000fe2000fffe0ff */
[----:B------:R-:W-:Y:S01]  /*46a0*/  VIADD R28, R28, 0x1 ;  /* 0x000000011c1c7836 */ /* 0x000fe20000000000 */
[----:B------:R-:W-:Y:S01]  /*46b0*/  VOTEU.ALL UP1, P4 ;  /* 0x0000000000ff7886 */ /* 0x000fe20002020000 */
[----:B------:R-:W-:Y:S01]  /*46c0*/  UMOV UR11, 0x10000000 ;  /* 0x10000000000b7882 */ /* 0x000fe20000000000 */
[----:B------:R-:W-:Y:S01]  /*46d0*/  UMOV UR19, UR35 ;  /* 0x0000002300137c82 */ /* 0x000fe20008000000 */
[----:B------:R-:W-:Y:S01]  /*46e0*/  IMAD.U32 R9, RZ, RZ, UR8 ;  /* 0x00000008ff097e24 */ /* 0x000fe2000f8e00ff */
[----:B------:R-:W-:Y:S01]  /*46f0*/  UMOV UR20, UR36 ;  /* 0x0000002400147c82 */ /* 0x000fe20008000000 */
[----:B------:R-:W-:Y:S01]  /*4700*/  IMAD.U32 R8, RZ, RZ, UR9 ;  /* 0x00000009ff087e24 */ /* 0x000fe2000f8e00ff */
[----:B------:R-:W-:Y:S02]  /*4710*/  UPRMT UR8, UR37, 0x654, UR17 ;  /* 0x0000065425087896 */ /* 0x000fe40008000011 */
[----:B------:R-:W-:Y:S02]  /*4720*/  @!P4 R2UR UR15, R9 ;  /* 0x00000000090fc2ca */ /* 0x000fe400000e0000 */
[----:B------:R-:W-:Y:S02]  /*4730*/  @!P4 R2UR UR14, R8 ;  /* 0x00000000080ec2ca */ /* 0x000fe400000e0000 */
[----:B------:R-:W3:Y:S11]  /*4740*/  LDC.64 R8, c[0x0][0xb10] ;  /* 0x0002c400ff087b82 */ /* 0x000ef60000000a00 */
[----:B------:R1:W-:Y:S01]  /*4750*/  @!UP1 UTMALDG.3D [UR16], [UR14], desc[UR10] ;  /* 0x00000a100e0095b4 */ /* 0x0003e20008011000 */
[----:B------:R5:W-:Y:S01]  /*4760*/  @!P4 SYNCS.ARRIVE.TRANS64.RED.A0TR RZ, [UR7+0x30], R0 ;  /* 0x00003000ffffc9a7 */ /* 0x000be20008300407 */
[C---:B---3--:R-:W-:Y:S01]  /*4770*/  @!P1 IMAD.HI.U32 R8, R11.reuse, R8, RZ ;  /* 0x000000080b089227 */ /* 0x048fe200078e00ff */
[----:B--2---:R-:W-:Y:S02]  /*4780*/  @!P1 ISETP.NE.AND P0, PT, R12, 0x1, PT ;  /* 0x000000010c00980c */ /* 0x004fe40003f05270 */
[----:B-1----:R-:W-:Y:S01]  /*4790*/  @!P1 ISETP.NE.AND P2, PT, R2, 0x1, PT ;  /* 0x000000010200980c */ /* 0x002fe20003f45270 */
[----:B------:R-:W-:Y:S01]  /*47a0*/  SYNCS.ARRIVE.TRANS64.RED.A1T0 RZ, [UR8], RZ ;  /* 0x000000ffffff79a7 */ /* 0x000fe20008100408 */
[C---:B------:R-:W-:Y:S01]  /*47b0*/  @!P1 IMAD.HI.U32 R13, R10.reuse, R13, RZ ;  /* 0x0000000d0a0d9227 */ /* 0x040fe200078e00ff */
[----:B------:R-:W-:Y:S04]  /*47c0*/  @!P1 SHF.R.U32.HI R8, RZ, R9, R8 ;  /* 0x00000009ff089219 */ /* 0x000fe80000011608 */
[----:B------:R-:W-:Y:S01]  /*47d0*/  @!P1 SEL R8, R11, R8, !P2 ;  /* 0x000000080b089207 */ /* 0x000fe20005000000 */
[----:B------:R-:W1:Y:S01]  /*47e0*/  SYNCS.PHASECHK.TRANS64.TRYWAIT P5, [UR7+0x58], R14 ;  /* 0x0000580eff0075a7 */ /* 0x000e6200080a1107 */
[----:B-----5:R-:W2:Y:S02]  /*47f0*/  @!P1 LDC R0, c[0x0][0xb20] ;  /* 0x0002c800ff009b82 */ /* 0x020ea40000000800 */
[----:B--2---:R-:W-:Y:S04]  /*4800*/  @!P1 SHF.R.U32.HI R0, RZ, R0, R13 ;  /* 0x00000000ff009219 */ /* 0x004fe8000001160d */
[----:B------:R-:W-:Y:S05]  /*4810*/  @!P1 SEL R9, R10, R0, !P0 ;  /* 0x000000000a099207 */ /* 0x000fea0004000000 */
[----:B------:R-:W-:Y:S02]  /*4820*/  @!P1 IMAD.IADD R0, R9, 0x1, -R8 ;  /* 0x0000000109009824 */ /* 0x000fe400078e0a08 */
[----:B------:R-:W-:Y:S02]  /*4830*/  @!P1 IMAD.IADD R8, R8, 0x1, -R9 ;  /* 0x0000000108089824 */ /* 0x000fe400078e0a09 */
[----:B------:R-:W-:Y:S02]  /*4840*/  @!P1 IMAD R11, R0, R2, R11 ;  /* 0x00000002000b9224 */ /* 0x000fe400078e020b */
[----:B------:R-:W-:Y:S01]  /*4850*/  @!P1 IMAD R10, R8, R12, R10 ;  /* 0x0000000c080a9224 */ /* 0x000fe200078e020a */
[----:B-1----:R-:W-:Y:S06]  /*4860*/  @!P5 BRA `(.L_x_75) ;  /* 0x0000004c0058d947 */ /* 0x002fec0003800000 */
.L_x_161:
[----:B------:R-:W-:Y:S01]  /*4870*/  @!P4 IADD3 R2, P0, PT, R30, 0x580, RZ ;  /* 0x000005801e02c810 */ /* 0x000fe20007f1e0ff */
[----:B------:R-:W-:Y:S01]  /*4880*/  VOTEU.ALL UP1, P4 ;  /* 0x0000000000ff7886 */ /* 0x000fe20002020000 */
[----:B------:R-:W-:Y:S01]  /*4890*/  UMOV UR18, 0x0 ;  /* 0x0000000000127882 */ /* 0x000fe20000000000 */
[----:B------:R-:W-:Y:S01]  /*48a0*/  UMOV UR19, 0x10000000 ;  /* 0x1000000000137882 */ /* 0x000fe20000000000 */
[----:B------:R-:W-:Y:S01]  /*48b0*/  @!P4 R2UR UR9, R2 ;  /* 0x000000000209c2ca */ /* 0x000fe200000e0000 */
[----:B-1----:R-:W-:Y:S01]  /*48c0*/  @!P4 IMAD.X R0, RZ, RZ, R31, P0 ;  /* 0x000000ffff00c224 */ /* 0x002fe200000e061f */
[----:B------:R-:W-:Y:S01]  /*48d0*/  @!UP1 UIADD3 UR10, UPT, UPT, UR34, 0x60, URZ ;  /* 0x00000060220a9890 */ /* 0x000fe2000fffe0ff */
[----:B------:R-:W-:Y:S01]  /*48e0*/  ISETP.NE.AND P0, PT, R28, 0x2, PT ;  /* 0x000000021c00780c */ /* 0x000fe20003f05270 */
[----:B------:R-:W-:Y:S01]  /*48f0*/  UMOV UR11, UR35 ;  /* 0x00000023000b7c82 */ /* 0x000fe20008000000 */
[----:B------:R-:W-:Y:S01]  /*4900*/  UMOV UR12, UR36 ;  /* 0x00000024000c7c82 */ /* 0x000fe20008000000 */
[----:B------:R-:W-:Y:S01]  /*4910*/  @!P4 R2UR UR8, R0 ;  /* 0x000000000008c2ca */ /* 0x000fe200000e0000 */
[----:B------:R-:W-:Y:S01]  /*4920*/  IMAD.IADD R14, R10, 0x1, R86 ;  /* 0x000000010a0e7824 */ /* 0x000fe200078e0256 */
[----:B------:R-:W-:Y:S01]  /*4930*/  @P3 R2UR UR36, R26 ;  /* 0x000000001a2432ca */ /* 0x000fe200000e0000 */
[----:B------:R-:W-:Y:S01]  /*4940*/  IMAD.IADD R15, R11, 0x1, R87 ;  /* 0x000000010b0f7824 */ /* 0x000fe200078e0257 */
[----:B------:R-:W-:Y:S02]  /*4950*/  SEL R0, RZ, 0x1, P0 ;  /* 0x00000001ff007807 */ /* 0x000fe40000000000 */
[----:B------:R-:W-:Y:S01]  /*4960*/  LOP3.LUT R29, R29, 0x1, RZ, 0x3c, !PT ;  /* 0x000000011d1d7812 */ /* 0x000fe200078e3cff */
[----:B------:R-:W-:Y:S01]  /*4970*/  IMAD.U32 R8, RZ, RZ, UR9 ;  /* 0x00000009ff087e24 */ /* 0x000fe2000f8e00ff */
[----:B------:R-:W-:Y:S01]  /*4980*/  @!UP1 UIADD3 UR9, UPT, UPT, UR7, 0x38, URZ ;  /* 0x0000003807099890 */ /* 0x000fe2000fffe0ff */
[----:B------:R-:W-:Y:S02]  /*4990*/  LOP3.LUT R27, R27, R0, RZ, 0x3c, !PT ;  /* 0x000000001b1b7212 */ /* 0x000fe400078e3cff */
[----:B------:R-:W-:Y:S02]  /*49a0*/  SEL R28, R28, RZ, P0 ;  /* 0x000000ff1c1c7207 */ /* 0x000fe40000000000 */
[----:B------:R-:W-:Y:S01]  /*49b0*/  IMAD.U32 R9, RZ, RZ, UR8 ;  /* 0x00000008ff097e24 */ /* 0x000fe2000f8e00ff */
[----:B------:R-:W-:Y:S01]  /*49c0*/  @!P4 R2UR UR14, R8 ;  /* 0x00000000080ec2ca */ /* 0x000fe200000e0000 */
[----:B------:R-:W-:Y:S01]  /*49d0*/  @!UP1 UIADD3 UR8, UPT, UPT, UR7, 0x6200, URZ ;  /* 0x0000620007089890 */ /* 0x000fe2000fffe0ff */
[----:B------:R-:W-:Y:S02]  /*49e0*/  VOTEU.ALL UP1, P4 ;  /* 0x0000000000ff7886 */ /* 0x000fe40002020000 */
[----:B------:R-:W-:Y:S11]  /*49f0*/  @!P4 R2UR UR15, R9 ;  /* 0x00000000090fc2ca */ /* 0x000ff600000e0000 */
[----:B------:R-:W-:Y:S02]  /*4a00*/  @!UPT UIADD3 URZ, UPT, UPT, URZ, URZ, URZ ;  /* 0x000000fffffff290 */ /* 0x000fe4000fffe0ff */
[----:B------:R2:W-:Y:S01]  /*4a10*/  @!UP1 UTMALDG.3D [UR8], [UR14], desc[UR18] ;  /* 0x000012080e0095b4 */ /* 0x0005e20008011000 */
[----:B------:R2:W-:Y:S01]  /*4a20*/  @!P4 SYNCS.ARRIVE.TRANS64.RED.A0TR RZ, [UR7+0x38], R25 ;  /* 0x00003819ffffc9a7 */ /* 0x0005e20008300407 */
[----:B------:R-:W-:Y:S01]  /*4a30*/  UPLOP3.LUT UP1, UPT, UPT, UPT, UPT, 0x80, 0x8 ;  /* 0x000000000008789c */ /* 0x000fe20003f2f070 */
[----:B------:R-:W-:Y:S01]  /*4a40*/  SYNCS.ARRIVE.TRANS64.RED.A1T0 RZ, [UR13], RZ ;  /* 0x000000ffffff79a7 */ /* 0x000fe2000810040d */
[----:B------:R-:W-:Y:S09]  /*4a50*/  @P3 BRA `(.L_x_76) ;  /* 0xfffffff000a03947 */ /* 0x000ff2000383ffff */
[----:B------:R-:W-:-:S04]  /*4a60*/  SHF.L.U32 R2, R29, 0x1f, RZ ;  /* 0x0000001f1d027819 */ /* 0x000fc800000006ff */
[----:B------:R-:W1:Y:S02]  /*4a70*/  SYNCS.PHASECHK.TRANS64.TRYWAIT P0, [UR7+0x40], R2 ;  /* 0x00004002ff0075a7 */ /* 0x000e640008001107 */
[----:B-1----:R-:W-:Y:S05]  /*4a80*/  @!P0 BRA `(.L_x_77) ;  /* 0x0000004800e88947 */ /* 0x002fea0003800000 */
.L_x_163:
[----:B------:R-:W3:Y:S02]  /*4a90*/  SYNCS.PHASECHK.TRANS64.TRYWAIT P0, [UR7+0x48], R2 ;  /* 0x00004802ff0075a7 */ /* 0x000ee40008001107 */
[----:B---3--:R-:W-:Y:S05]  /*4aa0*/  @!P0 BRA `(.L_x_78) ;  /* 0x0000004800f88947 */ /* 0x008fea0003800000 */
.L_x_165:
[----:B------:R-:W3:Y:S02]  /*4ab0*/  SYNCS.PHASECHK.TRANS64.TRYWAIT P0, [UR7+0x50], R2 ;  /* 0x00005002ff0075a7 */ /* 0x000ee40008001107 */
[----:B---3--:R-:W-:Y:S05]  /*4ac0*/  @!P0 BRA `(.L_x_79) ;  /* 0x0000004c00088947 */ /* 0x008fea0003800000 */
.L_x_167:
[----:B-1----:R-:W-:-:S07]  /*4ad0*/  MOV R0, UR7 ;  /* 0x0000000700007c02 */ /* 0x002fce0008000f00 */
.L_x_80:
[----:B-1----:R-:W-:-:S04]  /*4ae0*/  SHF.L.U32 R2, R29, 0x1f, RZ ;  /* 0x0000001f1d027819 */ /* 0x002fc800000006ff */
[----:B------:R1:W3:Y:S03]  /*4af0*/  SYNCS.PHASECHK.TRANS64.TRYWAIT P0, [R0+URZ+0x58], R2 ;  /* 0x00005802000075a7 */ /* 0x0002e600080011ff */
[----:B---3--:R-:W-:Y:S05]  /*4b00*/  @!P0 NANOSLEEP.SYNCS 0x989680 ;  /* 0x009896800000895d */ /* 0x008fea0003900000 */
[----:B------:R-:W3:Y:S02]  /*4b10*/  @!P0 SYNCS.PHASECHK.TRANS64 P0, [R0+URZ+0x58], R2 ;  /* 0x00005802000085a7 */ /* 0x000ee400080010ff */
[----:B--23--:R-:W-:Y:S05]  /*4b20*/  @P0 EXIT ;  /* 0x000000000000094d */ /* 0x00cfea0003800000 */
[----:B------:R-:W-:Y:S05]  /*4b30*/  BRA `(.L_x_80) ;  /* 0xfffffffc00e87947 */ /* 0x000fea000383ffff */
.L_x_65:
[----:B------:R-:W-:-:S06]  /*4b40*/  UISETP.GE.AND UP1, UPT, UR8, 0x4, UPT ;  /* 0x000000040800788c */ /* 0x000fcc000bf26270 */
[----:B------:R-:W-:-:S13]  /*4b50*/  PLOP3.LUT P0, PT, PT, PT, UP1, 0x80, 0x8 ;  /* 0x000000000008781c */ /* 0x000fda0003f0f018 */
[----:B------:R-:W-:Y:S05]  /*4b60*/  @!P0 EXIT ;  /* 0x000000000000894d */ /* 0x000fea0003800000 */
[----:B------:R-:W-:Y:S01]  /*4b70*/  BAR.SYNC.DEFER_BLOCKING 0x6, 0xa0 ;  /* 0x0182800000007b1d */ /* 0x000fe20000010000 */
[C---:B------:R-:W-:Y:S01]  /*4b80*/  IMAD.SHL.U32 R2, R101.reuse, 0x20, RZ ;  /* 0x0000002065027824 */ /* 0x040fe200078e00ff */
[C---:B------:R-:W-:Y:S01]  /*4b90*/  SHF.L.U32 R46, R101.reuse, 0x10, RZ ;  /* 0x00000010652e7819 */ /* 0x040fe200000006ff */
[C---:B------:R-:W-:Y:S01]  /*4ba0*/  IMAD.SHL.U32 R100, R101.reuse, 0x4, RZ ;  /* 0x0000000465647824 */ /* 0x040fe200078e00ff */
[C---:B------:R-:W-:Y:S01]  /*4bb0*/  LOP3.LUT R102, R101.reuse, 0x60, RZ, 0xc0, !PT ;  /* 0x0000006065667812 */ /* 0x040fe200078ec0ff */
[----:B------:R-:W-:Y:S01]  /*4bc0*/  HFMA2 R97, -RZ, RZ, 0, 5.9604644775390625e-08 ;  /* 0x00000001ff617431 */ /* 0x000fe200000001ff */
[----:B------:R-:W-:Y:S02]  /*4bd0*/  UMOV UR48, 0x400 ;  /* 0x0000040000307882 */ /* 0x000fe40000000000 */
[----:B------:R-:W1:Y:S01]  /*4be0*/  LDC R91, c[0x0][0x370] ;  /* 0x0000dc00ff5b7b82 */ /* 0x000e620000000800 */
[----:B------:R-:W-:Y:S01]  /*4bf0*/  ULEA UR48, UR37, UR48, 0x18 ;  /* 0x0000003025307291 */ /* 0x000fe2000f8ec0ff */
[----:B------:R-:W-:Y:S01]  /*4c00*/  LOP3.LUT R3, R2, 0xc0, RZ, 0xc0, !PT ;  /* 0x000000c002037812 */ /* 0x000fe200078ec0ff */
[----:B------:R-:W-:Y:S01]  /*4c10*/  HFMA2 R95, -RZ, RZ, 0, 0 ;  /* 0x00000000ff5f7431 */ /* 0x000fe200000001ff */
[----:B------:R-:W-:Y:S01]  /*4c20*/  LOP3.LUT R99, R101, 0x2, RZ, 0xc0, !PT ;  /* 0x0000000265637812 */ /* 0x000fe200078ec0ff */
[----:B------:R-:W-:Y:S01]  /*4c30*/  UIADD3 UR4, UPT, UPT, UR48, 0x200, URZ ;  /* 0x0000020030047890 */ /* 0x000fe2000fffe0ff */
[----:B------:R-:W-:Y:S01]  /*4c40*/  LOP3.LUT R100, R3, 0x18, R100, 0xf8, !PT ;  /* 0x0000001803647812 */ /* 0x000fe200078ef864 */
[----:B------:R-:W-:Y:S01]  /*4c50*/  IMAD.MOV.U32 R45, RZ, RZ, RZ ;  /* 0x000000ffff2d7224 */ /* 0x000fe200078e00ff */
[----:B------:R-:W2:Y:S01]  /*4c60*/  LDC R42, c[0x0][0xb0c] ;  /* 0x0002c300ff2a7b82 */ /* 0x000ea20000000800 */
[----:B------:R-:W-:Y:S01]  /*4c70*/  LOP3.LUT R46, R46, 0x600000, RZ, 0xc0, !PT ;  /* 0x006000002e2e7812 */ /* 0x000fe200078ec0ff */
[----:B------:R-:W-:Y:S01]  /*4c80*/  IMAD.MOV.U32 R105, RZ, RZ, RZ ;  /* 0x000000ffff697224 */ /* 0x000fe200078e00ff */
[----:B------:R-:W-:Y:S01]  /*4c90*/  LOP3.LUT R100, R100, 0xf20, R2, 0xf8, !PT ;  /* 0x00000f2064647812 */ /* 0x000fe200078ef802 */
[----:B------:R-:W-:Y:S01]  /*4ca0*/  IMAD.U32 R93, RZ, RZ, UR4 ;  /* 0x00000004ff5d7e24 */ /* 0x000fe2000f8e00ff */
[----:B------:R-:W-:Y:S01]  /*4cb0*/  LOP3.LUT R101, R101, 0x4, RZ, 0xc0, !PT ;  /* 0x0000000465657812 */ /* 0x000fe200078ec0ff */
[----:B------:R-:W4:Y:S01]  /*4cc0*/  LDCU.64 UR52, c[0x0][0x348] ;  /* 0x00006900ff3477ac */ /* 0x000f220008000a00 */
[----:B------:R-:W-:Y:S01]  /*4cd0*/  MOV R96, RZ ;  /* 0x000000ff00607202 */ /* 0x000fe20000000f00 */
[----:B------:R-:W1:Y:S01]  /*4ce0*/  LDC R89, c[0x0][0xb20] ;  /* 0x0002c800ff597b82 */ /* 0x000e620000000800 */
[----:B------:R-:W3:Y:S01]  /*4cf0*/  LDS R0, [UR48+0x120] ;  /* 0x00012030ff007984 */ /* 0x000ee20008000800 */
[----:B------:R-:W-:Y:S01]  /*4d00*/  IMAD R100, R100, 0x2, R93 ;  /* 0x0000000264647824 */ /* 0x000fe200078e025d */
[----:B------:R-:W1:Y:S03]  /*4d10*/  LDCU.64 UR38, c[0x0][0x888] ;  /* 0x00011100ff2677ac */ /* 0x000e660008000a00 */
[--C-:B------:R-:W-:Y:S01]  /*4d20*/  IMAD R99, R99, -0x10, R100.reuse ;  /* 0xfffffff063637824 */ /* 0x100fe200078e0264 */
[----:B------:R-:W1:Y:S01]  /*4d30*/  LDCU.64 UR44, c[0x0][0x890] ;  /* 0x00011200ff2c77ac */ /* 0x000e620008000a00 */
[----:B------:R-:W1:Y:S01]  /*4d40*/  LDC R41, c[0x0][0xb30] ;  /* 0x0002cc00ff297b82 */ /* 0x000e620000000800 */
[----:B------:R-:W-:Y:S01]  /*4d50*/  IMAD R98, R101, -0x10, R100 ;  /* 0xfffffff065627824 */ /* 0x000fe200078e0264 */
[----:B------:R-:W-:Y:S01]  /*4d60*/  UMOV UR49, URZ ;  /* 0x000000ff00317c82 */ /* 0x000fe20008000000 */
[----:B------:R-:W-:-:S05]  /*4d70*/  UMOV UR51, URZ ;  /* 0x000000ff00337c82 */ /* 0x000fca0008000000 */
[----:B------:R-:W1:Y:S08]  /*4d80*/  LDC.64 R84, c[0x0][0xb10] ;  /* 0x0002c400ff547b82 */ /* 0x000e700000000a00 */
[----:B------:R-:W1:Y:S08]  /*4d90*/  LDC.64 R38, c[0x0][0xb18] ;  /* 0x0002c600ff267b82 */ /* 0x000e700000000a00 */
[----:B------:R-:W1:Y:S08]  /*4da0*/  LDC.64 R36, c[0x0][0xb28] ;  /* 0x0002ca00ff247b82 */ /* 0x000e700000000a00 */
[----:B------:R-:W1:Y:S01]  /*4db0*/  LDC.64 R82, c[0x0][0x8b0] ;  /* 0x00022c00ff527b82 */ /* 0x000e620000000a00 */
[----:B---3--:R-:W-:-:S07]  /*4dc0*/  IMAD.IADD R46, R0, 0x1, R46 ;  /* 0x00000001002e7824 */ /* 0x008fce00078e022e */
[----:B------:R-:W3:Y:S08]  /*4dd0*/  LDC.64 R80, c[0x0][0x8a8] ;  /* 0x00022a00ff507b82 */ /* 0x000ef00000000a00 */
[----:B--2-4-:R-:W1:Y:S02]  /*4de0*/  LDC R90, c[0x0][0x374] ;  /* 0x0000dd00ff5a7b82 */ /* 0x014e640000000800 */
.L_x_124:
[----:B------:R-:W-:Y:S02]  /*4df0*/  LEA R0, R105, UR48, 0x3 ;  /* 0x0000003069007c11 */ /* 0x000fe4000f8e18ff */
[----:B------:R-:W-:Y:S02]  /*4e00*/  SHF.L.U32 R2, R95, 0x1f, RZ ;  /* 0x0000001f5f027819 */ /* 0x000fe400000006ff */
[----:B-1----:R-:W-:Y:S02]  /*4e10*/  LEA R16, R105, UR48, 0x4 ;  /* 0x0000003069107c11 */ /* 0x002fe4000f8e20ff */
[----:B------:R-:W2:Y:S02]  /*4e20*/  SYNCS.PHASECHK.TRANS64.TRYWAIT P0, [R0+URZ+0x70], R2 ;  /* 0x00007002000075a7 */ /* 0x000ea400080011ff */
[----:B--23--:R-:W-:Y:S05]  /*4e30*/  @!P0 BRA `(.L_x_81) ;  /* 0x0000004800448947 */ /* 0x00cfea0003800000 */
.L_x_168:
[----:B------:R-:W4:Y:S01]  /*4e40*/  LDC.64 R10, c[0x0][0xb10] ;  /* 0x0002c400ff0a7b82 */ /* 0x000f220000000a00 */
[----:B------:R-:W3:Y:S01]  /*4e50*/  LDS.128 R16, [R16+0x100] ;  /* 0x0001000010107984 */ /* 0x000ee20000000c00 */
[----:B-1----:R-:W-:Y:S01]  /*4e60*/  ISETP.NE.AND P1, PT, R41, 0x1, PT ;  /* 0x000000012900780c */ /* 0x002fe20003f25270 */
[----:B--2---:R-:W-:Y:S01]  /*4e70*/  VIADD R0, R0, 0x80 ;  /* 0x0000008000007836 */ /* 0x004fe20000000000 */
[----:B------:R-:W-:Y:S04]  /*4e80*/  ISETP.GE.AND P0, PT, R40, 0x1, PT ;  /* 0x000000012800780c */ /* 0x000fe80003f06270 */
[----:B------:R-:W1:Y:S01]  /*4e90*/  LDC.64 R8, c[0x0][0xb18] ;  /* 0x0002c600ff087b82 */ /* 0x000e620000000a00 */
[----:B------:R-:W-:Y:S01]  /*4ea0*/  PRMT R0, RZ, 0x654, R0 ;  /* 0x00000654ff007816 */ /* 0x000fe20000000000 */
[----:B------:R-:W-:Y:S01]  /*4eb0*/  @!PT LDS RZ, [RZ] ;  /* 0x00000000fffff984 */ /* 0x000fe20000000800 */
[----:B------:R-:W-:Y:S01]  /*4ec0*/  @!PT LDS RZ, [RZ] ;  /* 0x00000000fffff984 */ /* 0x000fe20000000800 */
[----:B------:R-:W-:Y:S01]  /*4ed0*/  @!PT LDS RZ, [RZ] ;  /* 0x00000000fffff984 */ /* 0x000fe20000000800 */
[----:B------:R-:W-:Y:S01]  /*4ee0*/  @!PT LDS RZ, [RZ] ;  /* 0x00000000fffff984 */ /* 0x000fe20000000800 */
[----:B------:R2:W-:Y:S06]  /*4ef0*/  MEMBAR.ALL.CTA ;  /* 0x0000000000007992 */ /* 0x0005ec0000008000 */
[----:B--2---:R-:W2:Y:S01]  /*4f00*/  FENCE.VIEW.ASYNC.S ;  /* 0x00000000000073c6 */ /* 0x004ea20000000000 */
[----:B------:R-:W1:Y:S08]  /*4f10*/  @!P1 LDC R12, c[0x0][0xb20] ;  /* 0x0002c800ff0c9b82 */ /* 0x000e700000000800 */
[----:B------:R-:W1:Y:S01]  /*4f20*/  @!P1 LDC R7, c[0x0][0xb0c] ;  /* 0x0002c300ff079b82 */ /* 0x000e620000000800 */
[----:B--2---:R2:W-:Y:S01]  /*4f30*/  SYNCS.ARRIVE.TRANS64.RED.A1T0 RZ, [R0+URZ], RZ ;  /* 0x000000ff00ff79a7 */ /* 0x0045e200081004ff */
[----:B---3--:R-:W-:Y:S04]  /*4f40*/  LOP3.LUT P4, RZ, R18, 0x1, RZ, 0xc0, !PT ;  /* 0x0000000112ff7812 */ /* 0x008fe8000788c0ff */
[----:B------:R-:W-:Y:S09]  /*4f50*/  P2R R103, PR, RZ, 0x10 ;  /* 0x00000010ff677803 */ /* 0x000ff20000000000 */
[----:B------:R-:W-:Y:S02]  /*4f60*/  @P4 MOV R44, R16 ;  /* 0x00000010002c4202 */ /* 0x000fe40000000f00 */
[----:B------:R-:W-:Y:S01]  /*4f70*/  @P4 LOP3.LUT R43, R17, 0xffff, RZ, 0xc0, !PT ;  /* 0x0000ffff112b4812 */ /* 0x000fe200078ec0ff */
[----:B--2-4-:R-:W-:Y:S06]  /*4f80*/  @!P0 BRA `(.L_x_82) ;  /* 0x0000000000a48947 */ /* 0x014fec0003800000 */
[----:B------:R-:W-:Y:S01]  /*4f90*/  IMAD.HI.U32 R0, R90, R39, RZ ;  /* 0x000000275a007227 */ /* 0x000fe200078e00ff */
[----:B------:R-:W-:Y:S02]  /*4fa0*/  ISETP.NE.AND P0, PT, R38, 0x1, PT ;  /* 0x000000012600780c */ /* 0x000fe40003f05270 */
[----:B------:R-:W-:Y:S01]  /*4fb0*/  ISETP.NE.AND P2, PT, R40, 0x1, PT ;  /* 0x000000012800780c */ /* 0x000fe20003f45270 */
[----:B------:R-:W-:Y:S01]  /*4fc0*/  IMAD.HI.U32 R4, R91, R84, RZ ;  /* 0x000000545b047227 */ /* 0x000fe200078e00ff */
[----:B------:R-:W-:Y:S02]  /*4fd0*/  SHF.R.U32.HI R0, RZ, R89, R0 ;  /* 0x00000059ff007219 */ /* 0x000fe40000011600 */
[----:B------:R-:W-:Y:S01]  /*4fe0*/  ISETP.NE.AND P3, PT, R42, 0x1, PT ;  /* 0x000000012a00780c */ /* 0x000fe20003f65270 */
[----:B------:R-:W-:Y:S01]  /*4ff0*/  IMAD.HI.U32 R6, R43, R39, RZ ;  /* 0x000000272b067227 */ /* 0x000fe200078e00ff */
[-C--:B------:R-:W-:Y:S02]  /*5000*/  SHF.R.U32.HI R4, RZ, R85.reuse, R4 ;  /* 0x00000055ff047219 */ /* 0x080fe40000011604 */
[----:B------:R-:W-:Y:S01]  /*5010*/  SEL R0, R90, R0, !P0 ;  /* 0x000000005a007207 */ /* 0x000fe20004000000 */
[----:B------:R-:W-:Y:S01]  /*5020*/  IMAD.HI.U32 R5, R44, R84, RZ ;  /* 0x000000542c057227 */ /* 0x000fe200078e00ff */
[----:B------:R-:W-:Y:S03]  /*5030*/  SEL R4, R91, R4, !P3 ;  /* 0x000000045b047207 */ /* 0x000fe60005800000 */
[-C--:B------:R-:W-:Y:S01]  /*5040*/  IMAD.HI.U32 R3, R0, R36.reuse, RZ ;  /* 0x0000002400037227 */ /* 0x080fe200078e00ff */
[----:B------:R-:W-:Y:S03]  /*5050*/  SHF.R.U32.HI R5, RZ, R85, R5 ;  /* 0x00000055ff057219 */ /* 0x000fe60000011605 */
[----:B------:R-:W-:Y:S01]  /*5060*/  IMAD.HI.U32 R2, R4, R36, RZ ;  /* 0x0000002404027227 */ /* 0x000fe200078e00ff */
[----:B------:R-:W-:Y:S02]  /*5070*/  @P2 SHF.R.U32.HI R0, RZ, R37, R3 ;  /* 0x00000025ff002219 */ /* 0x000fe40000011603 */
[----:B------:R-:W-:Y:S02]  /*5080*/  SHF.R.U32.HI R3, RZ, R89, R6 ;  /* 0x00000059ff037219 */ /* 0x000fe40000011606 */
[----:B------:R-:W-:Y:S01]  /*5090*/  @P2 SHF.R.U32.HI R4, RZ, R37, R2 ;  /* 0x00000025ff042219 */ /* 0x000fe20000011602 */
[----:B------:R-:W-:Y:S01]  /*50a0*/  IMAD R0, R40, R0, RZ ;  /* 0x0000000028007224 */ /* 0x000fe200078e02ff */
[----:B------:R-:W-:Y:S02]  /*50b0*/  SEL R3, R43, R3, !P0 ;  /* 0x000000032b037207 */ /* 0x000fe40004000000 */
[----:B------:R-:W-:Y:S01]  /*50c0*/  SEL R2, R44, R5, !P3 ;  /* 0x000000052c027207 */ /* 0x000fe20005800000 */
[----:B------:R-:W-:Y:S01]  /*50d0*/  IMAD R5, R40, R4, RZ ;  /* 0x0000000428057224 */ /* 0x000fe200078e02ff */
[C---:B------:R-:W-:Y:S01]  /*50e0*/  ISETP.GE.AND P0, PT, R3.reuse, R0, PT ;  /* 0x000000000300720c */ /* 0x040fe20003f06270 */
[C---:B------:R-:W-:Y:S03]  /*50f0*/  IMAD.HI.U32 R0, R3.reuse, R36, RZ ;  /* 0x0000002403007227 */ /* 0x040fe600078e00ff */
[C---:B------:R-:W-:Y:S02]  /*5100*/  ISETP.GE.OR P0, PT, R2.reuse, R5, P0 ;  /* 0x000000050200720c */ /* 0x040fe40000706670 */
[----:B------:R-:W-:Y:S04]  /*5110*/  SHF.R.U32.HI R0, RZ, R37, R0 ;  /* 0x00000025ff007219 */ /* 0x000fe80000011600 */
[C---:B------:R-:W-:Y:S05]  /*5120*/  SEL R6, R3.reuse, R0, !P2 ;  /* 0x0000000003067207 */ /* 0x040fea0005000000 */
        /* <DEDUP_REMOVED lines=14> */
[----:B------:R-:W-:Y:S07]  /*5210*/  IMAD R43, R3, R38, R43 ;  /* 0x00000026032b7224 */ /* 0x000fee00078e022b */
.L_x_82:
[----:B-1----:R-:W-:Y:S01]  /*5220*/  @!P1 ISETP.NE.AND P0, PT, R8, 0x1, PT ;  /* 0x000000010800980c */ /* 0x002fe20003f05270 */
[----:B------:R-:W-:Y:S01]  /*5230*/  @!P1 IMAD.HI.U32 R2, R43, R9, RZ ;  /* 0x000000092b029227 */ /* 0x000fe200078e00ff */
[----:B------:R-:W-:Y:S01]  /*5240*/  R2UR UR42, R15 ;  /* 0x000000000f2a72ca */ /* 0x000fe200000e0000 */
[----:B------:R-:W-:Y:S01]  /*5250*/  BSSY.RECONVERGENT B6, `(.L_x_83) ;  /* 0x0000031000067945 */ /* 0x000fe20003800200 */
[----:B------:R-:W-:Y:S01]  /*5260*/  R2UR UR41, R14 ;  /* 0x000000000e2972ca */ /* 0x000fe200000e0000 */
[C---:B------:R-:W-:Y:S01]  /*5270*/  @!P1 IMAD.HI.U32 R0, R44.reuse, R10, RZ ;  /* 0x0000000a2c009227 */ /* 0x040fe200078e00ff */
[----:B------:R-:W-:Y:S02]  /*5280*/  @!P1 SHF.R.U32.HI R2, RZ, R12, R2 ;  /* 0x0000000cff029219 */ /* 0x000fe40000011602 */
[----:B------:R-:W-:Y:S01]  /*5290*/  @!P1 ISETP.NE.AND P2, PT, R7, 0x1, PT ;  /* 0x000000010700980c */ /* 0x000fe20003f45270 */
[----:B------:R-:W-:Y:S01]  /*52a0*/  VIADD R105, R105, 0x1 ;  /* 0x0000000169697836 */ /* 0x000fe20000000000 */
[----:B------:R-:W-:Y:S02]  /*52b0*/  @!P1 SEL R2, R43, R2, !P0 ;  /* 0x000000022b029207 */ /* 0x000fe40004000000 */
[----:B------:R-:W-:Y:S02]  /*52c0*/  @!P1 SHF.R.U32.HI R0, RZ, R11, R0 ;  /* 0x0000000bff009219 */ /* 0x000fe40000011600 */
[----:B------:R-:W-:Y:S01]  /*52d0*/  LOP3.LUT P0, RZ, R93, 0x1b0, RZ, 0xc0, !PT ;  /* 0x000001b05dff7812 */ /* 0x000fe2000780c0ff */
[----:B------:R-:W-:Y:S01]  /*52e0*/  USHF.L.U32 UR42, UR42, 0x7, URZ ;  /* 0x000000072a2a7899 */ /* 0x000fe200080006ff */
[----:B------:R-:W-:Y:S01]  /*52f0*/  @!P1 SEL R3, R44, R0, !P2 ;  /* 0x000000002c039207 */ /* 0x000fe20005000000 */
[----:B------:R-:W-:Y:S01]  /*5300*/  USHF.L.U32 UR41, UR41, 0x7, URZ ;  /* 0x0000000729297899 */ /* 0x000fe200080006ff */
[----:B------:R-:W-:Y:S03]  /*5310*/  @P4 SHF.R.U32.HI R94, RZ, 0x10, R17 ;  /* 0x00000010ff5e4819 */ /* 0x000fe60000011611 */
[----:B------:R-:W-:Y:S02]  /*5320*/  @!P1 IMAD.IADD R0, R2, 0x1, -R3 ;  /* 0x0000000102009824 */ /* 0x000fe400078e0a03 */
[----:B------:R-:W-:Y:S02]  /*5330*/  @!P1 IMAD.IADD R2, R3, 0x1, -R2 ;  /* 0x0000000103029824 */ /* 0x000fe400078e0a02 */
[----:B------:R-:W-:Y:S02]  /*5340*/  @!P1 IMAD R44, R0, R7, R44 ;  /* 0x00000007002c9224 */ /* 0x000fe400078e022c */
[----:B------:R-:W-:Y:S01]  /*5350*/  @!P1 IMAD R43, R2, R8, R43 ;  /* 0x00000008022b9224 */ /* 0x000fe200078e022b */
[----:B------:R-:W-:Y:S06]  /*5360*/  @!P0 BRA `(.L_x_84) ;  /* 0x00000000007c8947 */ /* 0x000fec0003800000 */
[----:B------:R-:W1:Y:S01]  /*5370*/  LDCU.64 UR8, c[0x4][0x80] ;  /* 0x01001000ff0877ac */ /* 0x000e620008000a00 */
[----:B------:R-:W-:Y:S01]  /*5380*/  MOV R2, 0x0 ;  /* 0x0000000000027802 */ /* 0x000fe20000000f00 */
[----:B------:R-:W-:Y:S02]  /*5390*/  HFMA2 R12, -RZ, RZ, 0, 5.9604644775390625e-08 ;  /* 0x00000001ff0c7431 */ /* 0x000fe400000001ff */
[----:B------:R-:W-:Y:S01]  /*53a0*/  IMAD.MOV.U32 R8, RZ, RZ, 0x70 ;  /* 0x00000070ff087424 */ /* 0x000fe200078e00ff */
[----:B------:R2:W3:Y:S01]  /*53b0*/  LDC.64 R14, c[0x4][R2] ;  /* 0x01000000020e7b82 */ /* 0x0004e20000000a00 */
[----:B------:R-:W4:Y:S01]  /*53c0*/  LDCU.64 UR6, c[0x4][0x88] ;  /* 0x01001100ff0677ac */ /* 0x000f220008000a00 */
[----:B------:R-:W-:Y:S01]  /*53d0*/  IMAD.MOV.U32 R13, RZ, RZ, RZ ;  /* 0x000000ffff0d7224 */ /* 0x000fe200078e00ff */
[----:B------:R-:W2:Y:S01]  /*53e0*/  LDCU.64 UR4, c[0x4][0x8] ;  /* 0x01000100ff0477ac */ /* 0x000ea20008000a00 */
[----:B-1----:R-:W-:Y:S01]  /*53f0*/  MOV R5, UR9 ;  /* 0x0000000900057c02 */ /* 0x002fe20008000f00 */
[----:B------:R-:W-:Y:S01]  /*5400*/  IMAD.U32 R4, RZ, RZ, UR8 ;  /* 0x00000008ff047e24 */ /* 0x000fe2000f8e00ff */
[----:B----4-:R-:W-:Y:S01]  /*5410*/  MOV R7, UR7 ;  /* 0x0000000700077c02 */ /* 0x010fe20008000f00 */
[----:B------:R-:W-:Y:S01]  /*5420*/  IMAD.U32 R6, RZ, RZ, UR6 ;  /* 0x00000006ff067e24 */ /* 0x000fe2000f8e00ff */
[----:B--2---:R-:W-:Y:S01]  /*5430*/  MOV R11, UR5 ;  /* 0x00000005000b7c02 */ /* 0x004fe20008000f00 */
[----:B------:R-:W-:Y:S02]  /*5440*/  IMAD.U32 R10, RZ, RZ, UR4 ;  /* 0x00000004ff0a7e24 */ /* 0x000fe4000f8e00ff */
[----:B------:R-:W-:Y:S07]  /*5450*/  LEPC R20, `(.L_x_85) ;  /* 0x000000001014794e */ /* 0x000fee0000000000 */
[----:B---3-5:R-:W-:Y:S05]  /*5460*/  CALL.ABS.NOINC R14 ;  /* 0x000000000e007343 */ /* 0x028fea0003c00000 */
.L_x_85:
[----:B------:R-:W1:Y:S01]  /*5470*/  LDCU.64 UR8, c[0x4][0x80] ;  /* 0x01001000ff0877ac */ /* 0x000e620008000a00 */
[----:B------:R-:W2:Y:S01]  /*5480*/  LDC.64 R2, c[0x4][R2] ;  /* 0x0100000002027b82 */ /* 0x000ea20000000a00 */
[----:B------:R-:W-:Y:S02]  /*5490*/  HFMA2 R12, -RZ, RZ, 0, 5.9604644775390625e-08 ;  /* 0x00000001ff0c7431 */ /* 0x000fe400000001ff */
[----:B------:R-:W-:Y:S02]  /*54a0*/  IMAD.MOV.U32 R8, RZ, RZ, 0x70 ;  /* 0x00000070ff087424 */ /* 0x000fe400078e00ff */
[----:B------:R-:W-:Y:S01]  /*54b0*/  IMAD.MOV.U32 R13, RZ, RZ, RZ ;  /* 0x000000ffff0d7224 */ /* 0x000fe200078e00ff */
[----:B------:R-:W3:Y:S01]  /*54c0*/  LDCU.64 UR6, c[0x4][0x88] ;  /* 0x01001100ff0677ac */ /* 0x000ee20008000a00 */
[----:B------:R-:W4:Y:S01]  /*54d0*/  LDCU.64 UR4, c[0x4][0x8] ;  /* 0x01000100ff0477ac */ /* 0x000f220008000a00 */
[----:B-1----:R-:W-:Y:S02]  /*54e0*/  MOV R4, UR8 ;  /* 0x0000000800047c02 */ /* 0x002fe40008000f00 */
[----:B------:R-:W-:Y:S02]  /*54f0*/  MOV R5, UR9 ;  /* 0x0000000900057c02 */ /* 0x000fe40008000f00 */
[----:B---3--:R-:W-:Y:S01]  /*5500*/  MOV R7, UR7 ;  /* 0x0000000700077c02 */ /* 0x008fe20008000f00 */
[----:B------:R-:W-:Y:S01]  /*5510*/  IMAD.U32 R6, RZ, RZ, UR6 ;  /* 0x00000006ff067e24 */ /* 0x000fe2000f8e00ff */
[----:B----4-:R-:W-:Y:S01]  /*5520*/  MOV R11, UR5 ;  /* 0x00000005000b7c02 */ /* 0x010fe20008000f00 */
[----:B------:R-:W-:Y:S02]  /*5530*/  IMAD.U32 R10, RZ, RZ, UR4 ;  /* 0x00000004ff0a7e24 */ /* 0x000fe4000f8e00ff */
[----:B------:R-:W-:Y:S07]  /*5540*/  LEPC R20, `(.L_x_84) ;  /* 0x000000001014794e */ /* 0x000fee0000000000 */
[----:B--2---:R-:W-:Y:S05]  /*5550*/  CALL.ABS.NOINC R2 ;  /* 0x0000000002007343 */ /* 0x004fea0003c00000 */
.L_x_84:
[----:B------:R-:W-:Y:S05]  /*5560*/  BSYNC.RECONVERGENT B6 ;  /* 0x0000000000067941 */ /* 0x000fea0003800200 */
.L_x_83:
[----:B------:R-:W-:Y:S01]  /*5570*/  ISETP.NE.U32.AND P4, PT, R82, RZ, PT ;  /* 0x000000ff5200720c */ /* 0x000fe20003f85070 */
[----:B------:R-:W-:Y:S01]  /*5580*/  UISETP.NE.AND UP2, UPT, UR50, URZ, UPT ;  /* 0x000000ff3200728c */ /* 0x000fe2000bf45270 */
[----:B------:R-:W-:Y:S01]  /*5590*/  ISETP.NE.U32.AND P2, PT, RZ, UR38, PT ;  /* 0x00000026ff007c0c */ /* 0x000fe2000bf45070 */
[----:B------:R-:W-:Y:S01]  /*55a0*/  UISETP.NE.U32.AND UP1, UPT, UR44, URZ, UPT ;  /* 0x000000ff2c00728c */ /* 0x000fe2000bf25070 */
[----:B------:R-:W-:Y:S01]  /*55b0*/  ISETP.NE.AND.EX P4, PT, R83, RZ, PT, P4 ;  /* 0x000000ff5300720c */ /* 0x000fe20003f85340 */
[----:B------:R-:W-:Y:S01]  /*55c0*/  UPLOP3.LUT UP0, UPT, UPT, UPT, UPT, 0x40, 0x4 ;  /* 0x000000000004789c */ /* 0x000fe20003f0e870 */
[----:B------:R-:W-:Y:S01]  /*55d0*/  ISETP.NE.AND.EX P2, PT, RZ, UR39, PT, P2 ;  /* 0x00000027ff007c0c */ /* 0x000fe2000bf45320 */
[----:B------:R-:W-:Y:S01]  /*55e0*/  UISETP.NE.AND.EX UP1, UPT, UR45, URZ, UPT, UP1 ;  /* 0x000000ff2d00728c */ /* 0x000fe2000bf25310 */
[----:B------:R-:W-:Y:S04]  /*55f0*/  PLOP3.LUT P1, PT, PT, PT, UP2, 0x80, 0x8 ;  /* 0x000000000008781c */ /* 0x000fe80003f2f028 */
[----:B------:R-:W-:Y:S06]  /*5600*/  @UP2 UPLOP3.LUT UP0, UPT, UPT, UPT, UP1, 0x80, 0x8 ;  /* 0x000000000008289c */ /* 0x000fec0003f0f010 */
[----:B------:R-:W-:Y:S01]  /*5610*/  PLOP3.LUT P0, PT, PT, PT, UP0, 0x80, 0x8 ;  /* 0x000000000008781c */ /* 0x000fe20003f0f008 */
[----:B------:R-:W-:Y:S01]  /*5620*/  @!UPT UIADD3 URZ, UPT, UPT, URZ, URZ, URZ ;  /* 0x000000fffffff290 */ /* 0x000fe2000fffe0ff */
[----:B------:R-:W-:Y:S11]  /*5630*/  BRA.U !UP1, `(.L_x_86) ;  /* 0x0000000109387547 */ /* 0x000ff6000b800000 */
[----:B------:R-:W-:Y:S01]  /*5640*/  UISETP.NE.U32.AND UP0, UPT, UR38, URZ, UPT ;  /* 0x000000ff2600728c */ /* 0x000fe2000bf05070 */
[----:B------:R-:W-:Y:S02]  /*5650*/  HFMA2 R0, -RZ, RZ, 0, 5.9604644775390625e-08 ;  /* 0x00000001ff007431 */ /* 0x000fe400000001ff */
[----:B------:R-:W-:Y:S01]  /*5660*/  IMAD.MOV.U32 R88, RZ, RZ, 0x1 ;  /* 0x00000001ff587424 */ /* 0x000fe200078e00ff */
[----:B------:R-:W-:Y:S06]  /*5670*/  UISETP.NE.AND.EX UP0, UPT, UR39, URZ, UPT, UP0 ;  /* 0x000000ff2700728c */ /* 0x000fec000bf05300 */
[----:B------:R-:W-:Y:S05]  /*5680*/  PLOP3.LUT P3, PT, PT, PT, UP0, 0x80, 0x8 ;  /* 0x000000000008781c */ /* 0x000fea0003f6f008 */
[----:B------:R-:W1:Y:S01]  /*5690*/  @UP0 LDCU.64 UR6, c[0x0][0x888] ;  /* 0x00011100ff0607ac */ /* 0x000e620008000a00 */
[----:B------:R-:W-:Y:S07]  /*56a0*/  @UP0 UIMAD UR4, UR36, UR44, URZ ;  /* 0x0000002c240402a4 */ /* 0x000fee000f8e02ff */
[----:B------:R-:W-:Y:S01]  /*56b0*/  @!P3 PRMT R88, R0, 0x7610, R88 ;  /* 0x000076100058b816 */ /* 0x000fe20000000058 */
[----:B-1----:R-:W-:Y:S03]  /*56c0*/  @UP0 UIMAD.WIDE UR6, UR4, 0x4, UR6 ;  /* 0x00000004040608a5 */ /* 0x002fe6000f8e0206 */
[----:B------:R-:W1:Y:S03]  /*56d0*/  @!UP0 LDCU UR4, c[0x0][0x880] ;  /* 0x00011000ff0487ac */ /* 0x000e660008000800 */
[----:B------:R-:W-:Y:S01]  /*56e0*/  IMAD.U32 R2, RZ, RZ, UR6 ;  /* 0x00000006ff027e24 */ /* 0x000fe2000f8e00ff */
[----:B------:R-:W-:Y:S05]  /*56f0*/  MOV R3, UR7 ;  /* 0x0000000700037c02 */ /* 0x000fea0008000f00 */
[----:B-----5:R2:W5:Y:S02]  /*5700*/  @P3 LDG.E R49, desc[UR46][R2.64] ;  /* 0x0000002e02313981 */ /* 0x020564000c1e1900 */
[----:B-12---:R-:W-:Y:S02]  /*5710*/  @!P3 IMAD.U32 R49, RZ, RZ, UR4 ;  /* 0x00000004ff31be24 */ /* 0x006fe4000f8e00ff */
.L_x_86:
[----:B------:R-:W-:Y:S05]  /*5720*/  @!P4 BRA `(.L_x_87) ;  /* 0x000000000020c947 */ /* 0x000fea0003800000 */
[----:B------:R-:W-:Y:S04]  /*5730*/  ISETP.NE.U32.AND P3, PT, R80, RZ, PT ;  /* 0x000000ff5000720c */ /* 0x000fe80003f65070 */
[----:B------:R-:W-:Y:S11]  /*5740*/  ISETP.NE.AND.EX P3, PT, R81, RZ, PT, P3 ;  /* 0x000000ff5100720c */ /* 0x000ff60003f65330 */
[----:B------:R-:W-:Y:S02]  /*5750*/  @!UPT UIADD3 URZ, UPT, UPT, URZ, URZ, URZ ;  /* 0x000000fffffff290 */ /* 0x000fe4000fffe0ff */
[----:B------:R-:W1:Y:S01]  /*5760*/  @P3 LDC.64 R2, c[0x0][0x8a8] ;  /* 0x00022a00ff023b82 */ /* 0x000e620000000a00 */
[----:B------:R-:W-:Y:S04]  /*5770*/  @P3 IMAD R0, R82, UR36, RZ ;  /* 0x0000002452003c24 */ /* 0x000fe8000f8e02ff */
[----:B-1----:R-:W-:Y:S05]  /*5780*/  @P3 IMAD.WIDE R2, R0, 0x4, R2 ;  /* 0x0000000400023825 */ /* 0x002fea00078e0202 */
[----:B-----5:R1:W5:Y:S02]  /*5790*/  @P3 LDG.E R47, desc[UR46][R2.64] ;  /* 0x0000002e022f3981 */ /* 0x020364000c1e1900 */
[----:B-1----:R-:W2:Y:S02]  /*57a0*/  @!P3 LDC R47, c[0x0][0x8a0] ;  /* 0x00022800ff2fbb82 */ /* 0x002ea40000000800 */
.L_x_87:
[----:B-----5:R-:W-:Y:S01]  /*57b0*/  FSETP.NEU.AND P3, PT, R49, RZ, PT ;  /* 0x000000ff3100720b */ /* 0x020fe20003f6d000 */
[----:B------:R-:W-:Y:S01]  /*57c0*/  BSSY B1, `(.L_x_88) ;  /* 0x0000039000017945 */ /* 0x000fe20003800000 */
[----:B------:R-:W-:Y:S01]  /*57d0*/  SEL R3, RZ, 0xffffffff, P2 ;  /* 0xffffffffff037807 */ /* 0x000fe20001000000 */
[----:B------:R-:W-:Y:S01]  /*57e0*/  IMAD.MOV.U32 R66, RZ, RZ, 0x1 ;  /* 0x00000001ff427424 */ /* 0x000fe200078e00ff */
[----:B------:R-:W-:Y:S01]  /*57f0*/  @P1 LOP3.LUT P2, RZ, R88, 0xff, RZ, 0xc0, !PT ;  /* 0x000000ff58ff1812 */ /* 0x000fe2000784c0ff */
[----:B------:R-:W-:Y:S01]  /*5800*/  IMAD R48, R45, 0x80, R46 ;  /* 0x000000802d307824 */ /* 0x000fe200078e022e */
[----:B------:R-:W-:Y:S01]  /*5810*/  @P1 SEL R0, RZ, 0xffffffff, P3 ;  /* 0xffffffffff001807 */ /* 0x000fe20001800000 */
[----:B------:R-:W-:Y:S01]  /*5820*/  IMAD R106, R101, -0x10, R99 ;  /* 0xfffffff0656a7824 */ /* 0x000fe200078e0263 */
[----:B------:R-:W-:Y:S01]  /*5830*/  LOP3.LUT R97, R97, 0x1, RZ, 0x3c, !PT ;  /* 0x0000000161617812 */ /* 0x000fe200078e3cff */
[----:B------:R-:W-:Y:S01]  /*5840*/  IMAD.MOV.U32 R65, RZ, RZ, RZ ;  /* 0x000000ffff417224 */ /* 0x000fe200078e00ff */
[----:B------:R-:W-:Y:S02]  /*5850*/  @P0 SEL R0, R3, R0, !P2 ;  /* 0x0000000003000207 */ /* 0x000fe40005000000 */
[----:B------:R-:W-:Y:S02]  /*5860*/  CS2R R78, SRZ ;  /* 0x00000000004e7805 */ /* 0x000fe4000001ff00 */
[----:B------:R-:W-:Y:S02]  /*5870*/  LEA R64, R45, UR48, 0x3 ;  /* 0x000000302d407c11 */ /* 0x000fe4000f8e18ff */
[----:B------:R-:W-:Y:S02]  /*5880*/  CS2R R76, SRZ ;  /* 0x00000000004c7805 */ /* 0x000fe4000001ff00 */
[----:B------:R-:W-:Y:S02]  /*5890*/  @P1 LOP3.LUT R0, R0, 0x1, RZ, 0xc0, !PT ;  /* 0x0000000100001812 */ /* 0x000fe400078ec0ff */
[----:B------:R-:W-:Y:S02]  /*58a0*/  CS2R R70, SRZ ;  /* 0x0000000000467805 */ /* 0x000fe4000001ff00 */
[----:B------:R-:W-:Y:S02]  /*58b0*/  PLOP3.LUT P2, PT, PT, PT, UP1, 0x80, 0x8 ;  /* 0x000000000008781c */ /* 0x000fe40003f4f018 */
[----:B------:R-:W-:Y:S02]  /*58c0*/  CS2R R68, SRZ ;  /* 0x0000000000447805 */ /* 0x000fe4000001ff00 */
[----:B------:R-:W-:Y:S02]  /*58d0*/  ISETP.NE.U32.OR P5, PT, R0, 0x1, !P1 ;  /* 0x000000010000780c */ /* 0x000fe40004fa5470 */
[----:B------:R-:W-:Y:S02]  /*58e0*/  CS2R R62, SRZ ;  /* 0x00000000003e7805 */ /* 0x000fe4000001ff00 */
[----:B------:R-:W-:Y:S02]  /*58f0*/  LOP3.LUT P4, R104, R88, 0xff, RZ, 0xc0, !PT ;  /* 0x000000ff58687812 */ /* 0x000fe4000788c0ff */
[----:B------:R-:W-:Y:S02]  /*5900*/  CS2R R60, SRZ ;  /* 0x00000000003c7805 */ /* 0x000fe4000001ff00 */
[----:B------:R-:W-:Y:S02]  /*5910*/  SEL R2, RZ, 0xffffffff, P3 ;  /* 0xffffffffff027807 */ /* 0x000fe40001800000 */
[----:B------:R-:W-:Y:S02]  /*5920*/  CS2R R58, SRZ ;  /* 0x00000000003a7805 */ /* 0x000fe4000001ff00 */
[----:B------:R-:W-:Y:S02]  /*5930*/  P2R R107, PR, RZ, 0x20 ;  /* 0x00000020ff6b7803 */ /* 0x000fe40000000000 */
[----:B------:R-:W-:Y:S02]  /*5940*/  CS2R R56, SRZ ;  /* 0x0000000000387805 */ /* 0x000fe4000001ff00 */
[----:B------:R-:W-:Y:S02]  /*5950*/  @P2 SEL R2, R3, R2, !P4 ;  /* 0x0000000203022207 */ /* 0x000fe40006000000 */
[----:B------:R-:W-:Y:S02]  /*5960*/  @P5 SHF.L.U32 R0, R97, 0x1f, RZ ;  /* 0x0000001f61005819 */ /* 0x000fe400000006ff */
[----:B------:R-:W-:Y:S02]  /*5970*/  LOP3.LUT R2, R2, 0x1, RZ, 0xc0, !PT ;  /* 0x0000000102027812 */ /* 0x000fe400078ec0ff */
[----:B------:R1:W3:Y:S02]  /*5980*/  @P5 SYNCS.PHASECHK.TRANS64.TRYWAIT P1, [UR48+0x20], R0 ;  /* 0x00002000ff0055a7 */ /* 0x0002e40008021130 */
[----:B------:R-:W-:Y:S04]  /*5990*/  ISETP.NE.U32.AND P2, PT, R2, 0x1, PT ;  /* 0x000000010200780c */ /* 0x000fe80003f45070 */
[----:B------:R-:W-:Y:S02]  /*59a0*/  P2R R67, PR, RZ, 0x4 ;  /* 0x00000004ff437803 */ /* 0x000fe40000000000 */
[----:B-1----:R-:W-:Y:S04]  /*59b0*/  SHF.L.U32 R0, R96, 0x1f, RZ ;  /* 0x0000001f60007819 */ /* 0x002fe800000006ff */
[----:B------:R1:W4:Y:S01]  /*59c0*/  SYNCS.PHASECHK.TRANS64.TRYWAIT P0, [R64+URZ+0x90], R0 ;  /* 0x00009000400075a7 */ /* 0x00032200080011ff */
[----:B---3--:R-:W-:Y:S01]  /*59d0*/  @P5 SEL R66, RZ, 0x1, !P1 ;  /* 0x00000001ff425807 */ /* 0x008fe20004800000 */
[----:B-1----:R-:W-:Y:S06]  /*59e0*/  @!P5 BRA `(.L_x_89) ;  /* 0x000000000058d947 */ /* 0x002fec0003800000 */
[----:B------:R-:W-:Y:S01]  /*59f0*/  IMAD.MOV.U32 R79, RZ, RZ, RZ ;  /* 0x000000ffff4f7224 */ /* 0x000fe200078e00ff */
[----:B------:R-:W-:Y:S01]  /*5a00*/  ISETP.NE.AND P1, PT, R66, RZ, PT ;  /* 0x000000ff4200720c */ /* 0x000fe20003f25270 */
[----:B------:R-:W-:Y:S01]  /*5a10*/  BSSY B0, `(.L_x_90) ;  /* 0x000000c000007945 */ /* 0x000fe20003800000 */
[----:B------:R-:W-:Y:S02]  /*5a20*/  CS2R R58, SRZ ;  /* 0x00000000003a7805 */ /* 0x000fe4000001ff00 */
[----:B------:R-:W-:Y:S02]  /*5a30*/  CS2R R56, SRZ ;  /* 0x0000000000387805 */ /* 0x000fe4000001ff00 */
[----:B------:R-:W-:Y:S02]  /*5a40*/  CS2R R62, SRZ ;  /* 0x00000000003e7805 */ /* 0x000fe4000001ff00 */
[----:B------:R-:W-:Y:S02]  /*5a50*/  CS2R R60, SRZ ;  /* 0x00000000003c7805 */ /* 0x000fe4000001ff00 */
[----:B------:R-:W-:Y:S02]  /*5a60*/  CS2R R70, SRZ ;  /* 0x0000000000467805 */ /* 0x000fe4000001ff00 */
[----:B------:R-:W-:Y:S02]  /*5a70*/  CS2R R68, SRZ ;  /* 0x0000000000447805 */ /* 0x000fe4000001ff00 */
[----:B------:R-:W-:Y:S01]  /*5a80*/  CS2R R76, SRZ ;  /* 0x00000000004c7805 */ /* 0x000fe2000001ff00 */
[----:B------:R-:W-:Y:S06]  /*5a90*/  @P1 BRA `(.L_x_91) ;  /* 0x00000000000c1947 */ /* 0x000fec0003800000 */
[----:B------:R-:W-:Y:S04]  /*5aa0*/  SHF.L.U32 R3, R97, 0x1f, RZ ;  /* 0x0000001f61037819 */ /* 0x000fe800000006ff */
[----:B------:R-:W1:Y:S02]  /*5ab0*/  SYNCS.PHASECHK.TRANS64.TRYWAIT P1, [UR48+0x20], R3 ;  /* 0x00002003ff0075a7 */ /* 0x000e640008021130 */
[----:B-1----:R-:W-:Y:S05]  /*5ac0*/  @!P1 BRA `(.L_x_92) ;  /* 0x0000003c00349947 */ /* 0x002fea0003800000 */
.L_x_91:
[----:B------:R-:W-:Y:S05]  /*5ad0*/  BSYNC B0 ;  /* 0x0000000000007941 */ /* 0x000fea0003800000 */
.L_x_90:
[----:B------:R-:W-:Y:S01]  /*5ae0*/  ISETP.NE.AND P1, PT, R67, RZ, PT ;  /* 0x000000ff4300720c */ /* 0x000fe20003f25270 */
[----:B------:R-:W-:Y:S11]  /*5af0*/  HFMA2 R65, -RZ, RZ, 0, 5.9604644775390625e-08 ;  /* 0x00000001ff417431 */ /* 0x000ff600000001ff */
[----:B------:R-:W-:Y:S01]  /*5b00*/  @!UPT UIADD3 URZ, UPT, UPT, URZ, URZ, URZ ;  /* 0x000000fffffff290 */ /* 0x000fe2000fffe0ff */
[----:B------:R3:W1:Y:S04]  /*5b10*/  @P1 LDS.128 R56, [R100] ;  /* 0x0000000064381984 */ /* 0x0006680000000c00 */
[----:B------:R3:W1:Y:S04]  /*5b20*/  @P1 LDS.128 R60, [R99+0x10] ;  /* 0x00001000633c1984 */ /* 0x0006680000000c00 */
[----:B------:R3:W1:Y:S04]  /*5b30*/  @P1 LDS.128 R68, [R98+0x20] ;  /* 0x0000200062441984 */ /* 0x0006680000000c00 */
[----:B------:R3:W1:Y:S02]  /*5b40*/  @P1 LDS.128 R76, [R106+0x30] ;  /* 0x000030006a4c1984 */ /* 0x0006640000000c00 */
.L_x_89:
[----:B------:R-:W-:Y:S05]  /*5b50*/  BSYNC B1 ;  /* 0x0000000000017941 */ /* 0x000fea0003800000 */
.L_x_88:
[----:B-1----:R-:W-:Y:S04]  /*5b60*/  SHF.R.U32.HI R2, RZ, 0x15, R48 ;  /* 0x00000015ff027819 */ /* 0x002fe80000011630 */
[----:B------:R-:W-:Y:S01]  /*5b70*/  LOP3.LUT P1, RZ, R2, 0x3, R92, 0x48, !PT ;  /* 0x0000000302ff7812 */ /* 0x000fe2000782485c */
[----:B------:R-:W-:Y:S01]  /*5b80*/  @!UPT UIADD3 URZ, UPT, UPT, URZ, URZ, URZ ;  /* 0x000000fffffff290 */ /* 0x000fe2000fffe0ff */
[----:B----4-:R-:W-:Y:S11]  /*5b90*/  @P0 BRA `(.L_x_93) ;  /* 0x0000000000080947 */ /* 0x010ff60003800000 */
[----:B------:R-:W1:Y:S02]  /*5ba0*/  SYNCS.PHASECHK.TRANS64.TRYWAIT P0, [R64+URZ+0x90], R0 ;  /* 0x00009000400075a7 */ /* 0x000e6400080011ff */
[----:B-1----:R-:W-:Y:S05]  /*5bb0*/  @!P0 BRA `(.L_x_94) ;  /* 0x0000003c00108947 */ /* 0x002fea0003800000 */
.L_x_93:
[----:B------:R-:W-:Y:S05]  /*5bc0*/  @!P1 BRA `(.L_x_95) ;  /* 0x0000000000409947 */ /* 0x000fea0003800000 */
[----:B------:R-:W4:Y:S01]  /*5bd0*/  LDCU.64 UR8, c[0x4][0x70] ;  /* 0x01000e00ff0877ac */ /* 0x000f220008000a00 */
[----:B------:R-:W-:Y:S01]  /*5be0*/  MOV R3, 0x0 ;  /* 0x0000000000037802 */ /* 0x000fe20000000f00 */
[----:B------:R-:W-:Y:S02]  /*5bf0*/  HFMA2 R12, -RZ, RZ, 0, 5.9604644775390625e-08 ;  /* 0x00000001ff0c7431 */ /* 0x000fe400000001ff */
[----:B------:R-:W-:Y:S02]  /*5c00*/  IMAD.MOV.U32 R8, RZ, RZ, 0x192 ;  /* 0x00000192ff087424 */ /* 0x000fe400078e00ff */
[----:B------:R-:W-:Y:S01]  /*5c10*/  IMAD.MOV.U32 R13, RZ, RZ, RZ ;  /* 0x000000ffff0d7224 */ /* 0x000fe200078e00ff */
[----:B------:R-:W5:Y:S01]  /*5c20*/  LDCU.64 UR6, c[0x4][0x78] ;  /* 0x01000f00ff0677ac */ /* 0x000f620008000a00 */
[----:B------:R-:W1:Y:S01]  /*5c30*/  LDC.64 R2, c[0x4][R3] ;  /* 0x0100000003027b82 */ /* 0x000e620000000a00 */
[----:B------:R-:W2:Y:S01]  /*5c40*/  LDCU.64 UR4, c[0x4][0x10] ;  /* 0x01000200ff0477ac */ /* 0x000ea20008000a00 */
[----:B----4-:R-:W-:Y:S01]  /*5c50*/  MOV R5, UR9 ;  /* 0x0000000900057c02 */ /* 0x010fe20008000f00 */
[----:B------:R-:W-:Y:S01]  /*5c60*/  IMAD.U32 R4, RZ, RZ, UR8 ;  /* 0x00000008ff047e24 */ /* 0x000fe2000f8e00ff */
[----:B-----5:R-:W-:Y:S01]  /*5c70*/  MOV R7, UR7 ;  /* 0x0000000700077c02 */ /* 0x020fe20008000f00 */
[----:B------:R-:W-:Y:S01]  /*5c80*/  IMAD.U32 R6, RZ, RZ, UR6 ;  /* 0x00000006ff067e24 */ /* 0x000fe2000f8e00ff */
[----:B--2---:R-:W-:Y:S01]  /*5c90*/  MOV R11, UR5 ;  /* 0x00000005000b7c02 */ /* 0x004fe20008000f00 */
[----:B------:R-:W-:Y:S02]  /*5ca0*/  IMAD.U32 R10, RZ, RZ, UR4 ;  /* 0x00000004ff0a7e24 */ /* 0x000fe4000f8e00ff */
[----:B------:R-:W-:Y:S07]  /*5cb0*/  LEPC R20, `(.L_x_95) ;  /* 0x000000001014794e */ /* 0x000fee0000000000 */
[----:B-1-3--:R-:W-:Y:S05]  /*5cc0*/  CALL.ABS.NOINC R2 ;  /* 0x0000000002007343 */ /* 0x00afea0003c00000 */
.L_x_95:
[----:B------:R-:W-:Y:S05]  /*5cd0*/  WARPSYNC.ALL ;  /* 0x0000000000007948 */ /* 0x000fea0003800000 */
[----:B------:R-:W-:Y:S01]  /*5ce0*/  R2UR UR4, R48 ;  /* 0x00000000300472ca */ /* 0x000fe200000e0000 */
[--C-:B------:R-:W-:Y:S01]  /*5cf0*/  HADD2.F32 R50, -RZ, R56.reuse.H0_H0 ;  /* 0x20000038ff327230 */ /* 0x100fe20000004100 */
[----:B------:R-:W-:Y:S01]  /*5d00*/  ISETP.NE.AND P0, PT, R102, RZ, PT ;  /* 0x000000ff6600720c */ /* 0x000fe20003f05270 */
[----:B------:R-:W-:Y:S01]  /*5d10*/  HADD2.F32 R51, -RZ, R56.H1_H1 ;  /* 0x30000038ff337230 */ /* 0x000fe20000004100 */
[----:B------:R-:W-:Y:S01]  /*5d20*/  BSSY.RECONVERGENT B0, `(.L_x_96) ;  /* 0x0000086000007945 */ /* 0x000fe20003800200 */
[--C-:B------:R-:W-:Y:S08]  /*5d30*/  HADD2.F32 R52, -RZ, R57.reuse.H0_H0 ;  /* 0x20000039ff347230 */ /* 0x100ff00000004100 */
[----:B------:R-:W1:Y:S02]  /*5d40*/  LDTM.x32 R4, tmem[UR4] ;  /* 0x00000004000479ee */ /* 0x000e6400082c0000 */
[C---:B-12---:R-:W-:Y:S01]  /*5d50*/  FMUL R0, R47.reuse, R4 ;  /* 0x000000042f007220 */ /* 0x046fe20000400000 */
[C---:B------:R-:W-:Y:S01]  /*5d60*/  FMUL R2, R47.reuse, R5 ;  /* 0x000000052f027220 */ /* 0x040fe20000400000 */
[C---:B------:R-:W-:Y:S01]  /*5d70*/  FMUL R4, R47.reuse, R8 ;  /* 0x000000082f047220 */ /* 0x040fe20000400000 */
[----:B------:R-:W-:Y:S01]  /*5d80*/  FMUL R3, R47, R6 ;  /* 0x000000062f037220 */ /* 0x000fe20000400000 */
[C---:B------:R-:W-:Y:S01]  /*5d90*/  FFMA R0, R49.reuse, R50, R0 ;  /* 0x0000003231007223 */ /* 0x040fe20000000000 */
[----:B------:R-:W-:Y:S01]  /*5da0*/  FFMA R2, R49, R51, R2 ;  /* 0x0000003331027223 */ /* 0x000fe20000000002 */
[C---:B------:R-:W-:Y:S01]  /*5db0*/  FMUL R5, R47.reuse, R9 ;  /* 0x000000092f057220 */ /* 0x040fe20000400000 */
        /* <DEDUP_REMOVED lines=16> */
[----:B------:R-:W-:Y:S02]  /*5ec0*/  HADD2.F32 R32, -RZ, R57.H1_H1 ;  /* 0x30000039ff207230 */ /* 0x000fe40000004100 */
[C---:B------:R-:W-:Y:S01]  /*5ed0*/  FMUL R26, R47.reuse, R30 ;  /* 0x0000001e2f1a7220 */ /* 0x040fe20000400000 */
[----:B------:R-:W-:Y:S01]  /*5ee0*/  FMUL R29, R47, R33 ;  /* 0x000000212f1d7220 */ /* 0x000fe20000400000 */
[--C-:B------:R-:W-:Y:S02]  /*5ef0*/  HADD2.F32 R33, -RZ, R58.reuse.H0_H0 ;  /* 0x2000003aff217230 */ /* 0x100fe40000004100 */
[----:B------:R-:W-:Y:S01]  /*5f00*/  FFMA R3, R49, R52, R3 ;  /* 0x0000003431037223 */ /* 0x000fe20000000003 */
[C---:B------:R-:W-:Y:S01]  /*5f10*/  FMUL R7, R47.reuse, R7 ;  /* 0x000000072f077220 */ /* 0x040fe20000400000 */
[----:B------:R-:W-:Y:S01]  /*5f20*/  FMUL R30, R47, R34 ;  /* 0x000000222f1e7220 */ /* 0x000fe20000400000 */
[----:B------:R-:W-:Y:S01]  /*5f30*/  HADD2.F32 R34, -RZ, R58.H1_H1 ;  /* 0x3000003aff227230 */ /* 0x000fe20000004100 */
[----:B------:R-:W-:Y:S01]  /*5f40*/  F2FP.F16.F32.PACK_AB R52, R2, R0 ;  /* 0x000000000234723e */ /* 0x000fe200000000ff */
[--C-:B------:R-:W-:Y:S02]  /*5f50*/  HADD2.F32 R0, -RZ, R59.reuse.H0_H0 ;  /* 0x2000003bff007230 */ /* 0x100fe40000004100 */
[C---:B------:R-:W-:Y:S01]  /*5f60*/  FFMA R7, R49.reuse, R32, R7 ;  /* 0x0000002031077223 */ /* 0x040fe20000000007 */
[----:B------:R-:W-:Y:S02]  /*5f70*/  HADD2.F32 R2, -RZ, R59.H1_H1 ;  /* 0x3000003bff027230 */ /* 0x000fe40000004100 */
[C---:B------:R-:W-:Y:S01]  /*5f80*/  FFMA R4, R49.reuse, R33, R4 ;  /* 0x0000002131047223 */ /* 0x040fe20000000004 */
[C---:B------:R-:W-:Y:S01]  /*5f90*/  FFMA R5, R49.reuse, R34, R5 ;  /* 0x0000002231057223 */ /* 0x040fe20000000005 */
[----:B------:R-:W-:Y:S01]  /*5fa0*/  FFMA R6, R49, R0, R6 ;  /* 0x0000000031067223 */ /* 0x000fe20000000006 */
[--C-:B------:R-:W-:Y:S02]  /*5fb0*/  HADD2.F32 R0, -RZ, R60.reuse.H0_H0 ;  /* 0x2000003cff007230 */ /* 0x100fe40000004100 */
[----:B------:R-:W-:Y:S01]  /*5fc0*/  FMUL R11, R47, R11 ;  /* 0x0000000b2f0b7220 */ /* 0x000fe20000400000 */
[----:B------:R-:W-:Y:S01]  /*5fd0*/  F2FP.F16.F32.PACK_AB R53, R7, R3 ;  /* 0x000000030735723e */ /* 0x000fe200000000ff */
[--C-:B------:R-:W-:Y:S02]  /*5fe0*/  HADD2.F32 R3, -RZ, R61.reuse.H0_H0 ;  /* 0x2000003dff037230 */ /* 0x100fe40000004100 */
[----:B------:R-:W-:Y:S01]  /*5ff0*/  FMUL R15, R47, R15 ;  /* 0x0000000f2f0f7220 */ /* 0x000fe20000400000 */
[C---:B------:R-:W-:Y:S01]  /*6000*/  FFMA R11, R49.reuse, R2, R11 ;  /* 0x00000002310b7223 */ /* 0x040fe2000000000b */
[----:B------:R-:W-:Y:S02]  /*6010*/  HADD2.F32 R2, -RZ, R60.H1_H1 ;  /* 0x3000003cff027230 */ /* 0x000fe40000004100 */
[----:B------:R-:W-:Y:S01]  /*6020*/  FFMA R8, R49, R0, R8 ;  /* 0x0000000031087223 */ /* 0x000fe20000000008 */
[----:B------:R-:W-:Y:S02]  /*6030*/  HADD2.F32 R0, -RZ, R61.H1_H1 ;  /* 0x3000003dff007230 */ /* 0x000fe40000004100 */
[C---:B------:R-:W-:Y:S01]  /*6040*/  FMUL R19, R47.reuse, R19 ;  /* 0x000000132f137220 */ /* 0x040fe20000400000 */
[----:B------:R-:W-:Y:S01]  /*6050*/  FMUL R23, R47, R23 ;  /* 0x000000172f177220 */ /* 0x000fe20000400000 */
[C---:B------:R-:W-:Y:S01]  /*6060*/  FFMA R9, R49.reuse, R2, R9 ;  /* 0x0000000231097223 */ /* 0x040fe20000000009 */
[C---:B------:R-:W-:Y:S01]  /*6070*/  FFMA R10, R49.reuse, R3, R10 ;  /* 0x00000003310a7223 */ /* 0x040fe2000000000a */
[----:B------:R-:W-:Y:S01]  /*6080*/  FFMA R15, R49, R0, R15 ;  /* 0x00000000310f7223 */ /* 0x000fe2000000000f */
[--C-:B------:R-:W-:Y:S02]  /*6090*/  HADD2.F32 R2, -RZ, R62.reuse.H0_H0 ;  /* 0x2000003eff027230 */ /* 0x100fe40000004100 */
[----:B------:R-:W-:Y:S01]  /*60a0*/  FMUL R27, R47, R27 ;  /* 0x0000001b2f1b7220 */ /* 0x000fe20000400000 */
[----:B------:R-:W-:Y:S01]  /*60b0*/  HADD2.F32 R0, -RZ, R62.H1_H1 ;  /* 0x3000003eff007230 */ /* 0x000fe20000004100 */
[----:B------:R-:W-:Y:S01]  /*60c0*/  F2FP.F16.F32.PACK_AB R54, R5, R4 ;  /* 0x000000040536723e */ /* 0x000fe200000000ff */
[--C-:B------:R-:W-:Y:S02]  /*60d0*/  HADD2.F32 R3, -RZ, R63.reuse.H0_H0 ;  /* 0x2000003fff037230 */ /* 0x100fe40000004100 */
[C---:B------:R-:W-:Y:S01]  /*60e0*/  FFMA R12, R49.reuse, R2, R12 ;  /* 0x00000002310c7223 */ /* 0x040fe2000000000c */
[--C-:B------:R-:W-:Y:S02]  /*60f0*/  HADD2.F32 R2, -RZ, R68.reuse.H0_H0 ;  /* 0x20000044ff027230 */ /* 0x100fe40000004100 */
[C---:B------:R-:W-:Y:S01]  /*6100*/  FFMA R13, R49.reuse, R0, R13 ;  /* 0x00000000310d7223 */ /* 0x040fe2000000000d */
[----:B------:R-:W-:Y:S02]  /*6110*/  HADD2.F32 R0, -RZ, R63.H1_H1 ;  /* 0x3000003fff007230 */ /* 0x000fe40000004100 */
[----:B------:R-:W-:Y:S01]  /*6120*/  FFMA R14, R49, R3, R14 ;  /* 0x00000003310e7223 */ /* 0x000fe2000000000e */
[----:B------:R-:W-:Y:S01]  /*6130*/  HADD2.F32 R3, -RZ, R68.H1_H1 ;  /* 0x30000044ff037230 */ /* 0x000fe20000004100 */
[----:B------:R-:W-:Y:S01]  /*6140*/  F2FP.F16.F32.PACK_AB R55, R11, R6 ;  /* 0x000000060b37723e */ /* 0x000fe200000000ff */
[----:B------:R-:W-:Y:S01]  /*6150*/  FMUL R31, R47, R31 ;  /* 0x0000001f2f1f7220 */ /* 0x000fe20000400000 */
[C---:B------:R-:W-:Y:S01]  /*6160*/  FFMA R19, R49.reuse, R0, R19 ;  /* 0x0000000031137223 */ /* 0x040fe20000000013 */
[--C-:B------:R-:W-:Y:S02]  /*6170*/  HADD2.F32 R0, -RZ, R69.reuse.H0_H0 ;  /* 0x20000045ff007230 */ /* 0x100fe40000004100 */
[C---:B------:R-:W-:Y:S01]  /*6180*/  FFMA R16, R49.reuse, R2, R16 ;  /* 0x0000000231107223 */ /* 0x040fe20000000010 */
[----:B------:R1:W-:Y:S01]  /*6190*/  STS.128 [R100], R52 ;  /* 0x0000003464007388 */ /* 0x0003e20000000c00 */
[C---:B------:R-:W-:Y:S01]  /*61a0*/  FFMA R17, R49.reuse, R3, R17 ;  /* 0x0000000331117223 */ /* 0x040fe20000000011 */
[----:B------:R-:W-:Y:S02]  /*61b0*/  HADD2.F32 R2, -RZ, R69.H1_H1 ;  /* 0x30000045ff027230 */ /* 0x000fe40000004100 */
[----:B------:R-:W-:Y:S01]  /*61c0*/  FFMA R18, R49, R0, R18 ;  /* 0x0000000031127223 */ /* 0x000fe20000000012 */
[--C-:B------:R-:W-:Y:S01]  /*61d0*/  HADD2.F32 R0, -RZ, R70.reuse.H0_H0 ;  /* 0x20000046ff007230 */ /* 0x100fe20000004100 */
[----:B------:R-:W-:Y:S01]  /*61e0*/  F2FP.F16.F32.PACK_AB R8, R9, R8 ;  /* 0x000000080908723e */ /* 0x000fe200000000ff */
[--C-:B------:R-:W-:Y:S02]  /*61f0*/  HADD2.F32 R3, -RZ, R71.reuse.H0_H0 ;  /* 0x20000047ff037230 */ /* 0x100fe40000004100 */
[C---:B------:R-:W-:Y:S01]  /*6200*/  FFMA R23, R49.reuse, R2, R23 ;  /* 0x0000000231177223 */ /* 0x040fe20000000017 */
[----:B------:R-:W-:Y:S02]  /*6210*/  HADD2.F32 R2, -RZ, R70.H1_H1 ;  /* 0x30000046ff027230 */ /* 0x000fe40000004100 */
[----:B------:R-:W-:Y:S01]  /*6220*/  FFMA R20, R49, R0, R20 ;  /* 0x0000000031147223 */ /* 0x000fe20000000014 */
[----:B------:R-:W-:Y:S01]  /*6230*/  HADD2.F32 R0, -RZ, R71.H1_H1 ;  /* 0x30000047ff007230 */ /* 0x000fe20000004100 */
[----:B------:R-:W-:Y:S01]  /*6240*/  F2FP.F16.F32.PACK_AB R9, R15, R10 ;  /* 0x0000000a0f09723e */ /* 0x000fe200000000ff */
[----:B------:R-:W-:Y:S02]  /*6250*/  HADD2.F32 R4, -RZ, R79.H0_H0 ;  /* 0x2000004fff047230 */ /* 0x000fe40000004100 */
[C---:B------:R-:W-:Y:S01]  /*6260*/  FFMA R21, R49.reuse, R2, R21 ;  /* 0x0000000231157223 */ /* 0x040fe20000000015 */
[C---:B------:R-:W-:Y:S01]  /*6270*/  FFMA R22, R49.reuse, R3, R22 ;  /* 0x0000000331167223 */ /* 0x040fe20000000016 */
[----:B------:R-:W-:Y:S01]  /*6280*/  FFMA R27, R49, R0, R27 ;  /* 0x00000000311b7223 */ /* 0x000fe2000000001b */
[--C-:B------:R-:W-:Y:S01]  /*6290*/  HADD2.F32 R2, -RZ, R76.reuse.H0_H0 ;  /* 0x2000004cff027230 */ /* 0x100fe20000004100 */
[----:B------:R-:W-:Y:S01]  /*62a0*/  F2FP.F16.F32.PACK_AB R10, R13, R12 ;  /* 0x0000000c0d0a723e */ /* 0x000fe200000000ff */
[----:B------:R-:W-:Y:S01]  /*62b0*/  HADD2.F32 R0, -RZ, R76.H1_H1 ;  /* 0x3000004cff007230 */ /* 0x000fe20000004100 */
[----:B------:R-:W-:Y:S01]  /*62c0*/  F2FP.F16.F32.PACK_AB R11, R19, R14 ;  /* 0x0000000e130b723e */ /* 0x000fe200000000ff */
[--C-:B------:R-:W-:Y:S02]  /*62d0*/  HADD2.F32 R3, -RZ, R77.reuse.H0_H0 ;  /* 0x2000004dff037230 */ /* 0x100fe40000004100 */
[C---:B------:R-:W-:Y:S01]  /*62e0*/  FFMA R24, R49.reuse, R2, R24 ;  /* 0x0000000231187223 */ /* 0x040fe20000000018 */
[--C-:B------:R-:W-:Y:S02]  /*62f0*/  HADD2.F32 R2, -RZ, R78.reuse.H0_H0 ;  /* 0x2000004eff027230 */ /* 0x100fe40000004100 */
[C---:B------:R-:W-:Y:S01]  /*6300*/  FFMA R25, R49.reuse, R0, R25 ;  /* 0x0000000031197223 */ /* 0x040fe20000000019 */
[----:B------:R1:W-:Y:S01]  /*6310*/  STS.128 [R99+0x10], R8 ;  /* 0x0000100863007388 */ /* 0x0003e20000000c00 */
[----:B------:R-:W-:Y:S02]  /*6320*/  HADD2.F32 R0, -RZ, R77.H1_H1 ;  /* 0x3000004dff007230 */ /* 0x000fe40000004100 */
[----:B------:R-:W-:Y:S01]  /*6330*/  FFMA R26, R49, R3, R26 ;  /* 0x00000003311a7223 */ /* 0x000fe2000000001a */
[----:B------:R-:W-:Y:S01]  /*6340*/  HADD2.F32 R3, -RZ, R78.H1_H1 ;  /* 0x3000004eff037230 */ /* 0x000fe20000004100 */
[----:B------:R-:W-:Y:S01]  /*6350*/  F2FP.F16.F32.PACK_AB R16, R17, R16 ;  /* 0x000000101110723e */ /* 0x000fe200000000ff */
[----:B------:R-:W-:Y:S01]  /*6360*/  HADD2.F32 R5, -RZ, R79.H1_H1 ;  /* 0x3000004fff057230 */ /* 0x000fe20000004100 */
[----:B------:R-:W-:Y:S01]  /*6370*/  F2FP.F16.F32.PACK_AB R17, R23, R18 ;  /* 0x000000121711723e */ /* 0x000fe200000000ff */
[----:B------:R-:W-:Y:S01]  /*6380*/  FFMA R31, R49, R0, R31 ;  /* 0x00000000311f7223 */ /* 0x000fe2000000001f */
[----:B------:R-:W-:Y:S01]  /*6390*/  FMUL R35, R47, R35 ;  /* 0x000000232f237220 */ /* 0x000fe20000400000 */
[----:B------:R-:W-:Y:S01]  /*63a0*/  F2FP.F16.F32.PACK_AB R18, R21, R20 ;  /* 0x000000141512723e */ /* 0x000fe200000000ff */
[----:B------:R-:W-:Y:S01]  /*63b0*/  FFMA R28, R49, R2, R28 ;  /* 0x00000002311c7223 */ /* 0x000fe2000000001c */
[----:B------:R-:W-:Y:S01]  /*63c0*/  F2FP.F16.F32.PACK_AB R19, R27, R22 ;  /* 0x000000161b13723e */ /* 0x000fe200000000ff */
[C---:B------:R-:W-:Y:S01]  /*63d0*/  FFMA R29, R49.reuse, R3, R29 ;  /* 0x00000003311d7223 */ /* 0x040fe2000000001d */
[C---:B------:R-:W-:Y:S01]  /*63e0*/  FFMA R30, R49.reuse, R4, R30 ;  /* 0x00000004311e7223 */ /* 0x040fe2000000001e */
[----:B------:R-:W-:Y:S01]  /*63f0*/  FFMA R35, R49, R5, R35 ;  /* 0x0000000531237223 */ /* 0x000fe20000000023 */
[----:B------:R-:W-:Y:S01]  /*6400*/  F2FP.F16.F32.PACK_AB R24, R25, R24 ;  /* 0x000000181918723e */ /* 0x000fe200000000ff */
[----:B------:R1:W-:Y:S01]  /*6410*/  STS.128 [R98+0x20], R16 ;  /* 0x0000201062007388 */ /* 0x0003e20000000c00 */
[----:B------:R-:W-:Y:S02]  /*6420*/  F2FP.F16.F32.PACK_AB R25, R31, R26 ;  /* 0x0000001a1f19723e */ /* 0x000fe400000000ff */
[----:B------:R-:W-:Y:S02]  /*6430*/  F2FP.F16.F32.PACK_AB R26, R29, R28 ;  /* 0x0000001c1d1a723e */ /* 0x000fe400000000ff */
[----:B------:R-:W-:Y:S05]  /*6440*/  F2FP.F16.F32.PACK_AB R27, R35, R30 ;  /* 0x0000001e231b723e */ /* 0x000fea00000000ff */
[----:B------:R1:W-:Y:S01]  /*6450*/  STS.128 [R106+0x30], R24 ;  /* 0x000030186a007388 */ /* 0x0003e20000000c00 */
[----:B------:R-:W-:Y:S01]  /*6460*/  @!PT LDS RZ, [RZ] ;  /* 0x00000000fffff984 */ /* 0x000fe20000000800 */
[----:B------:R-:W-:Y:S01]  /*6470*/  @!PT LDS RZ, [RZ] ;  /* 0x00000000fffff984 */ /* 0x000fe20000000800 */
[----:B------:R-:W-:Y:S01]  /*6480*/  @!PT LDS RZ, [RZ] ;  /* 0x00000000fffff984 */ /* 0x000fe20000000800 */
[----:B------:R-:W-:Y:S01]  /*6490*/  @!PT LDS RZ, [RZ] ;  /* 0x00000000fffff984 */ /* 0x000fe20000000800 */
[----:B------:R2:W-:Y:S07]  /*64a0*/  MEMBAR.ALL.CTA ;  /* 0x0000000000007992 */ /* 0x0005ee0000008000 */
[----:B--2---:R-:W2:Y:S02]  /*64b0*/  FENCE.VIEW.ASYNC.S ;  /* 0x00000000000073c6 */ /* 0x004ea40000000000 */
[----:B--2---:R-:W-:Y:S06]  /*64c0*/  BAR.SYNC.DEFER_BLOCKING 0x1, 0x80 ;  /* 0x0042000000007b1d */ /* 0x004fec0000010000 */
[----:B------:R-:W-:Y:S05]  /*64d0*/  @P0 BRA `(.L_x_97) ;  /* 0x0000000000280947 */ /* 0x000fea0003800000 */
[----:B------:R-:W-:Y:S02]  /*64e0*/  UIADD3 UR4, UPT, UPT, UR48, 0x200, URZ ;  /* 0x0000020030047890 */ /* 0x000fe4000fffe0ff */
[----:B------:R-:W-:Y:S01]  /*64f0*/  UIADD3 UR6, UP0, UPT, UR52, 0x680, URZ ;  /* 0x0000068034067890 */ /* 0x000fe2000ff1e0ff */
[----:B------:R-:W-:Y:S03]  /*6500*/  UMOV UR43, UR36 ;  /* 0x00000024002b7c82 */ /* 0x000fe60008000000 */
[----:B------:R-:W-:Y:S01]  /*6510*/  MOV R93, UR4 ;  /* 0x00000004005d7c02 */ /* 0x000fe20008000f00 */
[----:B------:R-:W-:Y:S03]  /*6520*/  UIADD3.X UR7, UPT, UPT, URZ, UR53, URZ, UP0, !UPT ;  /* 0x00000035ff077290 */ /* 0x000fe600087fe4ff */
[----:B------:R-:W-:Y:S11]  /*6530*/  R2UR UR40, R93 ;  /* 0x000000005d2872ca */ /* 0x000ff600000e0000 */
[----:B------:R-:W-:Y:S02]  /*6540*/  @!UPT UIADD3 URZ, UPT, UPT, URZ, URZ, URZ ;  /* 0x000000fffffff290 */ /* 0x000fe4000fffe0ff */
[----:B------:R2:W-:Y:S01]  /*6550*/  UTMASTG.3D [UR40], [UR6] ;  /* 0x00000028060073b5 */ /* 0x0005e20008010000 */
[----:B------:R0:W-:Y:S01]  /*6560*/  UTMACMDFLUSH ;  /* 0x00000000000079b7 */ /* 0x0001e20000000000 */
[----:B--2---:R-:W-:Y:S04]  /*6570*/  DEPBAR.LE SB0, 0x1 ;  /* 0x000080400000791a */ /* 0x004fe80000000000 */
.L_x_97:
[----:B------:R-:W-:Y:S05]  /*6580*/  BSYNC.RECONVERGENT B0 ;  /* 0x0000000000007941 */ /* 0x000fea0003800200 */
.L_x_96:
[----:B------:R-:W-:Y:S01]  /*6590*/  BAR.SYNC.DEFER_BLOCKING 0x1, 0x80 ;  /* 0x0042000000007b1d */ /* 0x000fe20000010000 */
[----:B------:R-:W-:Y:S01]  /*65a0*/  ISETP.NE.AND P1, PT, R107, RZ, PT ;  /* 0x000000ff6b00720c */ /* 0x000fe20003f25270 */
[----:B------:R-:W-:Y:S01]  /*65b0*/  UISETP.NE.AND UP0, UPT, UR49, URZ, UPT ;  /* 0x000000ff3100728c */ /* 0x000fe2000bf05270 */
[----:B------:R-:W-:Y:S11]  /*65c0*/  LEA R2, R65, UR48, 0x3 ;  /* 0x0000003041027c11 */ /* 0x000ff6000f8e18ff */
[----:B------:R-:W-:Y:S01]  /*65d0*/  @P1 SHF.L.U32 R3, R97, 0x1f, RZ ;  /* 0x0000001f61031819 */ /* 0x000fe200000006ff */
[----:B------:R-:W-:Y:S06]  /*65e0*/  BRA.U !UP0, `(.L_x_98) ;  /* 0x0000000108247547 */ /* 0x000fec000b800000 */
[----:B------:R-:W-:Y:S01]  /*65f0*/  IMAD.U32 R4, RZ, RZ, UR51 ;  /* 0x00000033ff047e24 */ /* 0x000fe2000f8e00ff */
[----:B------:R-:W-:Y:S01]  /*6600*/  MOV R0, UR37 ;  /* 0x0000002500007c02 */ /* 0x000fe20008000f00 */
[----:B------:R-:W-:Y:S03]  /*6610*/  UIADD3 UR51, UPT, UPT, UR51, 0x1, URZ ;  /* 0x0000000133337890 */ /* 0x000fe6000fffe0ff */
[----:B------:R-:W-:Y:S01]  /*6620*/  @P1 LEA R4, R4, UR48, 0x3 ;  /* 0x0000003004041c11 */ /* 0x000fe2000f8e18ff */
[----:B------:R-:W-:Y:S04]  /*6630*/  UISETP.NE.AND UP0, UPT, UR51, 0x4, UPT ;  /* 0x000000043300788c */ /* 0x000fe8000bf05270 */
[----:B------:R-:W-:Y:S01]  /*6640*/  @P1 VIADD R4, R4, 0x40 ;  /* 0x0000004004041836 */ /* 0x000fe20000000000 */
[----:B------:R-:W-:Y:S04]  /*6650*/  USEL UR51, UR51, URZ, UP0 ;  /* 0x000000ff33337287 */ /* 0x000fe80008000000 */
[----:B------:R-:W-:Y:S04]  /*6660*/  @P1 PRMT R0, R0, 0x654, R4 ;  /* 0x0000065400001816 */ /* 0x000fe80000000004 */
[----:B------:R2:W-:Y:S04]  /*6670*/  @P1 SYNCS.ARRIVE.TRANS64.RED.A1T0 RZ, [R0+URZ], RZ ;  /* 0x000000ff00ff19a7 */ /* 0x0005e800081004ff */
.L_x_98:
[----:B------:R-:W4:Y:S01]  /*6680*/  @P1 SYNCS.PHASECHK.TRANS64.TRYWAIT P0, [R2+URZ+0x20], R3 ;  /* 0x00002003020015a7 */ /* 0x000f2200080011ff */
[----:B------:R-:W-:Y:S01]  /*6690*/  BSSY B1, `(.L_x_99) ;  /* 0x0000016000017945 */ /* 0x000fe20003800000 */
[----:B----4-:R-:W-:Y:S03]  /*66a0*/  @P1 SEL R66, RZ, 0x1, !P0 ;  /* 0x00000001ff421807 */ /* 0x010fe60004000000 */
[----:B------:R-:W-:Y:S05]  /*66b0*/  @!P1 BRA `(.L_x_100) ;  /* 0x00000000004c9947 */ /* 0x000fea0003800000 */
[----:B------:R-:W-:Y:S01]  /*66c0*/  ISETP.NE.AND P0, PT, R66, RZ, PT ;  /* 0x000000ff4200720c */ /* 0x000fe20003f05270 */
[----:B------:R-:W-:Y:S01]  /*66d0*/  BSSY B0, `(.L_x_101) ;  /* 0x000000b000007945 */ /* 0x000fe20003800000 */
[----:B------:R-:W-:Y:S11]  /*66e0*/  ISETP.NE.AND P1, PT, R67, RZ, PT ;  /* 0x000000ff4300720c */ /* 0x000ff60003f25270 */
[----:B------:R-:W-:Y:S02]  /*66f0*/  @!UPT UIADD3 URZ, UPT, UPT, URZ, URZ, URZ ;  /* 0x000000fffffff290 */ /* 0x000fe4000fffe0ff */
[C---:B------:R-:W-:Y:S01]  /*6700*/  @P1 IMAD R6, R65.reuse, 0x2000, R100 ;  /* 0x0000200041061824 */ /* 0x040fe200078e0264 */
[C---:B------:R-:W-:Y:S01]  /*6710*/  @P1 LEA R4, R65.reuse, R98, 0xd ;  /* 0x0000006241041211 */ /* 0x040fe200078e68ff */
[C---:B------:R-:W-:Y:S02]  /*6720*/  @P1 IMAD R5, R65.reuse, 0x2000, R99 ;  /* 0x0000200041051824 */ /* 0x040fe400078e0263 */
[----:B------:R-:W-:Y:S01]  /*6730*/  @P1 IMAD R3, R65, 0x2000, R106 ;  /* 0x0000200041031824 */ /* 0x000fe200078e026a */
[----:B------:R-:W-:Y:S06]  /*6740*/  @P0 BRA `(.L_x_102) ;  /* 0x00000000000c0947 */ /* 0x000fec0003800000 */
[----:B--2---:R-:W-:Y:S04]  /*6750*/  SHF.L.U32 R0, R97, 0x1f, RZ ;  /* 0x0000001f61007819 */ /* 0x004fe800000006ff */
[----:B------:R-:W2:Y:S02]  /*6760*/  SYNCS.PHASECHK.TRANS64.TRYWAIT P0, [R2+URZ+0x20], R0 ;  /* 0x00002000020075a7 */ /* 0x000ea400080011ff */
[----:B--2---:R-:W-:Y:S05]  /*6770*/  @!P0 BRA `(.L_x_103) ;  /* 0x0000003000348947 */ /* 0x004fea0003800000 */
.L_x_102:
[----:B------:R-:W-:Y:S05]  /*6780*/  BSYNC B0 ;  /* 0x0000000000007941 */ /* 0x000fea0003800000 */
.L_x_101:
[----:B------:R-:W-:Y:S02]  /*6790*/  ISETP.NE.AND P0, PT, R67, RZ, PT ;  /* 0x000000ff4300720c */ /* 0x000fe40003f05270 */
[----:B------:R-:W-:Y:S11]  /*67a0*/  IADD3 R65, PT, PT, R65, 0x1, RZ ;  /* 0x0000000141417810 */ /* 0x000ff60007ffe0ff */
[----:B------:R4:W1:Y:S04]  /*67b0*/  @P0 LDS.128 R56, [R6] ;  /* 0x0000000006380984 */ /* 0x0008680000000c00 */
[----:B------:R4:W1:Y:S04]  /*67c0*/  @P0 LDS.128 R60, [R5+0x10] ;  /* 0x00001000053c0984 */ /* 0x0008680000000c00 */
[----:B------:R4:W1:Y:S04]  /*67d0*/  @P0 LDS.128 R68, [R4+0x20] ;  /* 0x0000200004440984 */ /* 0x0008680000000c00 */
[----:B------:R4:W1:Y:S02]  /*67e0*/  @P0 LDS.128 R76, [R3+0x30] ;  /* 0x00003000034c0984 */ /* 0x0008640000000c00 */
.L_x_100:
[----:B------:R-:W-:Y:S05]  /*67f0*/  BSYNC B1 ;  /* 0x0000000000017941 */ /* 0x000fea0003800000 */
.L_x_99:
[----:B--2---:R-:W-:Y:S05]  /*6800*/  VIADD R0, R48, 0x20 ;  /* 0x0000002030007836 */ /* 0x004fea0000000000 */
[----:B------:R-:W-:Y:S04]  /*6810*/  SHF.R.U32.HI R0, RZ, 0x15, R0 ;  /* 0x00000015ff007819 */ /* 0x000fe80000011600 */
[----:B------:R-:W-:Y:S11]  /*6820*/  LOP3.LUT P0, RZ, R0, 0x3, R92, 0x48, !PT ;  /* 0x0000000300ff7812 */ /* 0x000ff6000780485c */
[----:B------:R-:W-:Y:S02]  /*6830*/  @!UPT UIADD3 URZ, UPT, UPT, URZ, URZ, URZ ;  /* 0x000000fffffff290 */ /* 0x000fe4000fffe0ff */
[----:B------:R-:W-:Y:S05]  /*6840*/  @!P0 BRA `(.L_x_104) ;  /* 0x0000000000408947 */ /* 0x000fea0003800000 */
[----:B------:R-:W2:Y:S01]  /*6850*/  LDCU.64 UR8, c[0x4][0x70] ;  /* 0x01000e00ff0877ac */ /* 0x000ea20008000a00 */
[----:B----4-:R-:W-:Y:S01]  /*6860*/  MOV R3, 0x0 ;  /* 0x0000000000037802 */ /* 0x010fe20000000f00 */
[----:B------:R-:W-:Y:S02]  /*6870*/  HFMA2 R12, -RZ, RZ, 0, 5.9604644775390625e-08 ;  /* 0x00000001ff0c7431 */ /* 0x000fe400000001ff */
[----:B-1----:R-:W-:Y:S02]  /*6880*/  IMAD.MOV.U32 R8, RZ, RZ, 0x192 ;  /* 0x00000192ff087424 */ /* 0x002fe400078e00ff */
[----:B------:R-:W-:Y:S01]  /*6890*/  IMAD.MOV.U32 R13, RZ, RZ, RZ ;  /* 0x000000ffff0d7224 */ /* 0x000fe200078e00ff */
[----:B------:R-:W1:Y:S01]  /*68a0*/  LDCU.64 UR6, c[0x4][0x78] ;  /* 0x01000f00ff0677ac */ /* 0x000e620008000a00 */
[----:B------:R-:W4:Y:S01]  /*68b0*/  LDC.64 R2, c[0x4][R3] ;  /* 0x0100000003027b82 */ /* 0x000f220000000a00 */
[----:B------:R-:W5:Y:S01]  /*68c0*/  LDCU.64 UR4, c[0x4][0x10] ;  /* 0x01000200ff0477ac */ /* 0x000f620008000a00 */
[----:B--2---:R-:W-:Y:S01]  /*68d0*/  MOV R5, UR9 ;  /* 0x0000000900057c02 */ /* 0x004fe20008000f00 */
[----:B------:R-:W-:Y:S01]  /*68e0*/  IMAD.U32 R4, RZ, RZ, UR8 ;  /* 0x00000008ff047e24 */ /* 0x000fe2000f8e00ff */
[----:B-1----:R-:W-:Y:S01]  /*68f0*/  MOV R7, UR7 ;  /* 0x0000000700077c02 */ /* 0x002fe20008000f00 */
[----:B------:R-:W-:Y:S01]  /*6900*/  IMAD.U32 R6, RZ, RZ, UR6 ;  /* 0x00000006ff067e24 */ /* 0x000fe2000f8e00ff */
[----:B-----5:R-:W-:Y:S01]  /*6910*/  MOV R11, UR5 ;  /* 0x00000005000b7c02 */ /* 0x020fe20008000f00 */
[----:B------:R-:W-:Y:S02]  /*6920*/  IMAD.U32 R10, RZ, RZ, UR4 ;  /* 0x00000004ff0a7e24 */ /* 0x000fe4000f8e00ff */
[----:B------:R-:W-:Y:S07]  /*6930*/  LEPC R20, `(.L_x_104) ;  /* 0x000000001014794e */ /* 0x000fee0000000000 */
[----:B---34-:R-:W-:Y:S05]  /*6940*/  CALL.ABS.NOINC R2 ;  /* 0x0000000002007343 */ /* 0x018fea0003c00000 */
.L_x_104:
[----:B------:R-:W-:Y:S05]  /*6950*/  WARPSYNC.ALL ;  /* 0x0000000000007948 */ /* 0x000fea0003800000 */
[----:B------:R-:W-:Y:S01]  /*6960*/  R2UR UR4, R48 ;  /* 0x00000000300472ca */ /* 0x000fe200000e0000 */
[--C-:B-1--4-:R-:W-:Y:S01]  /*6970*/  HADD2.F32 R3, -RZ, R56.reuse.H0_H0 ;  /* 0x20000038ff037230 */ /* 0x112fe20000004100 */
[----:B------:R-:W-:Y:S01]  /*6980*/  ISETP.NE.AND P6, PT, R107, RZ, PT ;  /* 0x000000ff6b00720c */ /* 0x000fe20003fc5270 */
[--C-:B------:R-:W-:Y:S01]  /*6990*/  HADD2.F32 R51, -RZ, R57.reuse.H1_H1 ;  /* 0x30000039ff337230 */ /* 0x100fe20000004100 */
[----:B------:R-:W-:Y:S01]  /*69a0*/  MOV R50, UR51 ;  /* 0x0000003300327c02 */ /* 0x000fe20008000f00 */
[----:B------:R-:W-:Y:S01]  /*69b0*/  BSSY.RECONVERGENT B0, `(.L_x_105) ;  /* 0x000008c000007945 */ /* 0x000fe20003800200 */
[----:B------:R-:W-:Y:S02]  /*69c0*/  MOV R72, UR37 ;  /* 0x0000002500487c02 */ /* 0x000fe40008000f00 */
[----:B------:R-:W-:Y:S05]  /*69d0*/  ISETP.NE.AND P0, PT, R102, RZ, PT ;  /* 0x000000ff6600720c */ /* 0x000fea0003f05270 */
[----:B------:R-:W1:Y:S02]  /*69e0*/  LDTM.x32 R4, tmem[UR4+0x20] ;  /* 0x00002004000479ee */ /* 0x000e6400082c0000 */
[----:B------:R-:W-:Y:S04]  /*69f0*/  @P6 LEA R50, R50, UR48, 0x3 ;  /* 0x0000003032326c11 */ /* 0x000fe8000f8e18ff */
[----:B------:R-:W-:Y:S04]  /*6a00*/  @P6 IADD3 R50, PT, PT, R50, 0x40, RZ ;  /* 0x0000004032326810 */ /* 0x000fe80007ffe0ff */
[----:B------:R-:W-:Y:S01]  /*6a10*/  @P6 PRMT R72, R72, 0x654, R50 ;  /* 0x0000065448486816 */ /* 0x000fe20000000032 */
[----:B------:R-:W-:Y:S02]  /*6a20*/  HADD2.F32 R50, -RZ, R57.H0_H0 ;  /* 0x20000039ff327230 */ /* 0x000fe40000004100 */
[C---:B-1----:R-:W-:Y:S01]  /*6a30*/  FMUL R0, R47.reuse, R4 ;  /* 0x000000042f007220 */ /* 0x042fe20000400000 */
[----:B------:R-:W-:Y:S02]  /*6a40*/  HADD2.F32 R4, -RZ, R56.H1_H1 ;  /* 0x30000038ff047230 */ /* 0x000fe40000004100 */
[C---:B------:R-:W-:Y:S01]  /*6a50*/  FMUL R2, R47.reuse, R5 ;  /* 0x000000052f027220 */ /* 0x040fe20000400000 */
[----:B------:R-:W-:Y:S01]  /*6a60*/  FMUL R7, R47, R7 ;  /* 0x000000072f077220 */ /* 0x000fe20000400000 */
[----:B------:R-:W-:Y:S01]  /*6a70*/  FFMA R0, R49, R3, R0 ;  /* 0x0000000331007223 */ /* 0x000fe20000000000 */
[----:B------:R-:W-:Y:S01]  /*6a80*/  FMUL R3, R47, R6 ;  /* 0x000000062f037220 */ /* 0x000fe20000400000 */
[----:B------:R-:W-:Y:S01]  /*6a90*/  FFMA R2, R49, R4, R2 ;  /* 0x0000000431027223 */ /* 0x000fe20000000002 */
[C---:B------:R-:W-:Y:S01]  /*6aa0*/  FMUL R4, R47.reuse, R8 ;  /* 0x000000082f047220 */ /* 0x040fe20000400000 */
[----:B------:R-:W-:Y:S01]  /*6ab0*/  FMUL R8, R47, R12 ;  /* 0x0000000c2f087220 */ /* 0x000fe20000400000 */
[----:B------:R-:W-:Y:S01]  /*6ac0*/  FFMA R3, R49, R50, R3 ;  /* 0x0000003231037223 */ /* 0x000fe20000000003 */
[C---:B------:R-:W-:Y:S01]  /*6ad0*/  FMUL R12, R47.reuse, R16 ;  /* 0x000000102f0c7220 */ /* 0x040fe20000400000 */
[C---:B------:R-:W-:Y:S01]  /*6ae0*/  FMUL R16, R47.reuse, R20 ;  /* 0x000000142f107220 */ /* 0x040fe20000400000 */
[C---:B------:R-:W-:Y:S01]  /*6af0*/  FMUL R20, R47.reuse, R24 ;  /* 0x000000182f147220 */ /* 0x040fe20000400000 */
[C---:B------:R-:W-:Y:S01]  /*6b00*/  FMUL R24, R47.reuse, R28 ;  /* 0x0000001c2f187220 */ /* 0x040fe20000400000 */
[C---:B------:R-:W-:Y:S01]  /*6b10*/  FMUL R28, R47.reuse, R32 ;  /* 0x000000202f1c7220 */ /* 0x040fe20000400000 */
[--C-:B------:R-:W-:Y:S01]  /*6b20*/  HADD2.F32 R32, -RZ, R58.reuse.H0_H0 ;  /* 0x2000003aff207230 */ /* 0x100fe20000004100 */
[----:B------:R-:W-:Y:S01]  /*6b30*/  F2FP.F16.F32.PACK_AB R52, R2, R0 ;  /* 0x000000000234723e */ /* 0x000fe200000000ff */
[----:B------:R-:W-:Y:S02]  /*6b40*/  HADD2.F32 R0, -RZ, R58.H1_H1 ;  /* 0x3000003aff007230 */ /* 0x000fe40000004100 */
[----:B------:R-:W-:Y:S01]  /*6b50*/  FMUL R5, R47, R9 ;  /* 0x000000092f057220 */ /* 0x000fe20000400000 */
[--C-:B------:R-:W-:Y:S02]  /*6b60*/  HADD2.F32 R2, -RZ, R59.reuse.H0_H0 ;  /* 0x2000003bff027230 */ /* 0x100fe40000004100 */
[C---:B------:R-:W-:Y:S01]  /*6b70*/  FFMA R7, R49.reuse, R51, R7 ;  /* 0x0000003331077223 */ /* 0x040fe20000000007 */
[C---:B------:R-:W-:Y:S01]  /*6b80*/  FFMA R4, R49.reuse, R32, R4 ;  /* 0x0000002031047223 */ /* 0x040fe20000000004 */
[----:B------:R-:W-:Y:S02]  /*6b90*/  HADD2.F32 R32, -RZ, R59.H1_H1 ;  /* 0x3000003bff207230 */ /* 0x000fe40000004100 */
[----:B------:R-:W-:Y:S01]  /*6ba0*/  FFMA R5, R49, R0, R5 ;  /* 0x0000000031057223 */ /* 0x000fe20000000005 */
[--C-:B------:R-:W-:Y:S01]  /*6bb0*/  HADD2.F32 R0, -RZ, R60.reuse.H0_H0 ;  /* 0x2000003cff007230 */ /* 0x100fe20000004100 */
[----:B------:R-:W-:Y:S01]  /*6bc0*/  F2FP.F16.F32.PACK_AB R53, R7, R3 ;  /* 0x000000030735723e */ /* 0x000fe200000000ff */
[----:B------:R-:W-:Y:S01]  /*6bd0*/  FMUL R6, R47, R10 ;  /* 0x0000000a2f067220 */ /* 0x000fe20000400000 */
[--C-:B------:R-:W-:Y:S01]  /*6be0*/  HADD2.F32 R3, -RZ, R61.reuse.H0_H0 ;  /* 0x2000003dff037230 */ /* 0x100fe20000004100 */
[----:B------:R-:W-:Y:S01]  /*6bf0*/  F2FP.F16.F32.PACK_AB R54, R5, R4 ;  /* 0x000000040536723e */ /* 0x000fe200000000ff */
[----:B------:R-:W-:Y:S01]  /*6c00*/  FMUL R11, R47, R11 ;  /* 0x0000000b2f0b7220 */ /* 0x000fe20000400000 */
[----:B------:R-:W-:Y:S01]  /*6c10*/  FFMA R6, R49, R2, R6 ;  /* 0x0000000231067223 */ /* 0x000fe20000000006 */
[----:B------:R-:W-:Y:S02]  /*6c20*/  HADD2.F32 R2, -RZ, R60.H1_H1 ;  /* 0x3000003cff027230 */ /* 0x000fe40000004100 */
[----:B------:R-:W-:Y:S01]  /*6c30*/  FMUL R9, R47, R13 ;  /* 0x0000000d2f097220 */ /* 0x000fe20000400000 */
[C---:B------:R-:W-:Y:S01]  /*6c40*/  FFMA R11, R49.reuse, R32, R11 ;  /* 0x00000020310b7223 */ /* 0x040fe2000000000b */
[----:B------:R-:W-:Y:S01]  /*6c50*/  FFMA R8, R49, R0, R8 ;  /* 0x0000000031087223 */ /* 0x000fe20000000008 */
[C---:B------:R-:W-:Y:S01]  /*6c60*/  FMUL R10, R47.reuse, R14 ;  /* 0x0000000e2f0a7220 */ /* 0x040fe20000400000 */
[----:B------:R-:W-:Y:S02]  /*6c70*/  HADD2.F32 R0, -RZ, R61.H1_H1 ;  /* 0x3000003dff007230 */ /* 0x000fe40000004100 */
[----:B------:R-:W-:Y:S01]  /*6c80*/  FMUL R15, R47, R15 ;  /* 0x0000000f2f0f7220 */ /* 0x000fe20000400000 */
[C---:B------:R-:W-:Y:S01]  /*6c90*/  FFMA R9, R49.reuse, R2, R9 ;  /* 0x0000000231097223 */ /* 0x040fe20000000009 */
[C---:B------:R-:W-:Y:S01]  /*6ca0*/  FFMA R10, R49.reuse, R3, R10 ;  /* 0x00000003310a7223 */ /* 0x040fe2000000000a */
[--C-:B------:R-:W-:Y:S02]  /*6cb0*/  HADD2.F32 R2, -RZ, R62.reuse.H0_H0 ;  /* 0x2000003eff027230 */ /* 0x100fe40000004100 */
[----:B------:R-:W-:Y:S01]  /*6cc0*/  FFMA R15, R49, R0, R15 ;  /* 0x00000000310f7223 */ /* 0x000fe2000000000f */
[----:B------:R-:W-:Y:S02]  /*6cd0*/  HADD2.F32 R3, -RZ, R62.H1_H1 ;  /* 0x3000003eff037230 */ /* 0x000fe40000004100 */
[C---:B------:R-:W-:Y:S01]  /*6ce0*/  FMUL R13, R47.reuse, R17 ;  /* 0x000000112f0d7220 */ /* 0x040fe20000400000 */
[--C-:B------:R-:W-:Y:S02]  /*6cf0*/  HADD2.F32 R0, -RZ, R63.reuse.H0_H0 ;  /* 0x2000003fff007230 */ /* 0x100fe40000004100 */
[----:B------:R-:W-:Y:S01]  /*6d00*/  FMUL R14, R47, R18 ;  /* 0x000000122f0e7220 */ /* 0x000fe20000400000 */
[C---:B------:R-:W-:Y:S01]  /*6d10*/  FFMA R12, R49.reuse, R2, R12 ;  /* 0x00000002310c7223 */ /* 0x040fe2000000000c */
[C---:B------:R-:W-:Y:S01]  /*6d20*/  FFMA R13, R49.reuse, R3, R13 ;  /* 0x00000003310d7223 */ /* 0x040fe2000000000d */
[----:B------:R-:W-:Y:S02]  /*6d30*/  HADD2.F32 R2, -RZ, R63.H1_H1 ;  /* 0x3000003fff027230 */ /* 0x000fe40000004100 */
[----:B------:R-:W-:Y:S01]  /*6d40*/  FFMA R14, R49, R0, R14 ;  /* 0x00000000310e7223 */ /* 0x000fe2000000000e */
[C---:B------:R-:W-:Y:S01]  /*6d50*/  FMUL R19, R47.reuse, R19 ;  /* 0x000000132f137220 */ /* 0x040fe20000400000 */
[--C-:B------:R-:W-:Y:S02]  /*6d60*/  HADD2.F32 R0, -RZ, R68.reuse.H0_H0 ;  /* 0x20000044ff007230 */ /* 0x100fe40000004100 */
[----:B------:R-:W-:Y:S01]  /*6d70*/  FMUL R17, R47, R21 ;  /* 0x000000152f117220 */ /* 0x000fe20000400000 */
[--C-:B------:R-:W-:Y:S02]  /*6d80*/  HADD2.F32 R3, -RZ, R69.reuse.H0_H0 ;  /* 0x20000045ff037230 */ /* 0x100fe40000004100 */
[C---:B------:R-:W-:Y:S01]  /*6d90*/  FFMA R19, R49.reuse, R2, R19 ;  /* 0x0000000231137223 */ /* 0x040fe20000000013 */
[----:B------:R-:W-:Y:S02]  /*6da0*/  HADD2.F32 R2, -RZ, R68.H1_H1 ;  /* 0x30000044ff027230 */ /* 0x000fe40000004100 */
        /* <DEDUP_REMOVED lines=9> */
[----:B------:R-:W-:Y:S01]  /*6e40*/  FMUL R21, R47, R25 ;  /* 0x000000192f157220 */ /* 0x000fe20000400000 */
[----:B------:R-:W-:Y:S01]  /*6e50*/  F2FP.F16.F32.PACK_AB R55, R11, R6 ;  /* 0x000000060b37723e */ /* 0x000fe200000000ff */
[--C-:B------:R-:W-:Y:S02]  /*6e60*/  HADD2.F32 R3, -RZ, R71.reuse.H0_H0 ;  /* 0x20000047ff037230 */ /* 0x100fe40000004100 */
[----:B------:R-:W-:Y:S01]  /*6e70*/  FMUL R22, R47, R26 ;  /* 0x0000001a2f167220 */ /* 0x000fe20000400000 */
[C---:B------:R-:W-:Y:S01]  /*6e80*/  FFMA R20, R49.reuse, R2, R20 ;  /* 0x0000000231147223 */ /* 0x040fe20000000014 */
[C---:B------:R-:W-:Y:S01]  /*6e90*/  FFMA R21, R49.reuse, R0, R21 ;  /* 0x0000000031157223 */ /* 0x040fe20000000015 */
[----:B------:R1:W-:Y:S01]  /*6ea0*/  STS.128 [R100+0x2000], R52 ;  /* 0x0020003464007388 */ /* 0x0003e20000000c00 */
[----:B------:R-:W-:Y:S02]  /*6eb0*/  HADD2.F32 R0, -RZ, R71.H1_H1 ;  /* 0x30000047ff007230 */ /* 0x000fe40000004100 */
[----:B------:R-:W-:Y:S01]  /*6ec0*/  FFMA R22, R49, R3, R22 ;  /* 0x0000000331167223 */ /* 0x000fe20000000016 */
[----:B------:R-:W-:Y:S01]  /*6ed0*/  FMUL R27, R47, R27 ;  /* 0x0000001b2f1b7220 */ /* 0x000fe20000400000 */
[--C-:B------:R-:W-:Y:S01]  /*6ee0*/  HADD2.F32 R2, -RZ, R76.reuse.H0_H0 ;  /* 0x2000004cff027230 */ /* 0x100fe20000004100 */
[----:B------:R-:W-:Y:S01]  /*6ef0*/  F2FP.F16.F32.PACK_AB R8, R9, R8 ;  /* 0x000000080908723e */ /* 0x000fe200000000ff */
[----:B------:R-:W-:Y:S01]  /*6f00*/  HADD2.F32 R3, -RZ, R76.H1_H1 ;  /* 0x3000004cff037230 */ /* 0x000fe20000004100 */
[----:B------:R-:W-:Y:S01]  /*6f10*/  F2FP.F16.F32.PACK_AB R9, R15, R10 ;  /* 0x0000000a0f09723e */ /* 0x000fe200000000ff */
[----:B------:R-:W-:Y:S01]  /*6f20*/  FMUL R25, R47, R29 ;  /* 0x0000001d2f197220 */ /* 0x000fe20000400000 */
[--C-:B------:R-:W-:Y:S01]  /*6f30*/  HADD2.F32 R4, -RZ, R77.reuse.H0_H0 ;  /* 0x2000004dff047230 */ /* 0x100fe20000004100 */
[----:B------:R-:W-:Y:S01]  /*6f40*/  F2FP.F16.F32.PACK_AB R10, R13, R12 ;  /* 0x0000000c0d0a723e */ /* 0x000fe200000000ff */
[----:B------:R-:W-:Y:S01]  /*6f50*/  FMUL R26, R47, R30 ;  /* 0x0000001e2f1a7220 */ /* 0x000fe20000400000 */
[----:B------:R-:W-:Y:S01]  /*6f60*/  F2FP.F16.F32.PACK_AB R11, R19, R14 ;  /* 0x0000000e130b723e */ /* 0x000fe200000000ff */
[C---:B------:R-:W-:Y:S01]  /*6f70*/  FFMA R27, R49.reuse, R0, R27 ;  /* 0x00000000311b7223 */ /* 0x040fe2000000001b */
[C---:B------:R-:W-:Y:S01]  /*6f80*/  FFMA R24, R49.reuse, R2, R24 ;  /* 0x0000000231187223 */ /* 0x040fe20000000018 */
[----:B------:R-:W-:Y:S02]  /*6f90*/  HADD2.F32 R0, -RZ, R77.H1_H1 ;  /* 0x3000004dff007230 */ /* 0x000fe40000004100 */
[----:B------:R-:W-:Y:S01]  /*6fa0*/  FFMA R25, R49, R3, R25 ;  /* 0x0000000331197223 */ /* 0x000fe20000000019 */
[----:B------:R1:W-:Y:S01]  /*6fb0*/  STS.128 [R99+0x2010], R8 ;  /* 0x0020100863007388 */ /* 0x0003e20000000c00 */
[----:B------:R-:W-:Y:S01]  /*6fc0*/  FMUL R31, R47, R31 ;  /* 0x0000001f2f1f7220 */ /* 0x000fe20000400000 */
[--C-:B------:R-:W-:Y:S02]  /*6fd0*/  HADD2.F32 R2, -RZ, R78.reuse.H0_H0 ;  /* 0x2000004eff027230 */ /* 0x100fe40000004100 */
[----:B------:R-:W-:Y:S01]  /*6fe0*/  FFMA R26, R49, R4, R26 ;  /* 0x00000004311a7223 */ /* 0x000fe2000000001a */
[----:B------:R-:W-:Y:S02]  /*6ff0*/  HADD2.F32 R3, -RZ, R78.H1_H1 ;  /* 0x3000004eff037230 */ /* 0x000fe40000004100 */
[----:B------:R-:W-:Y:S01]  /*7000*/  FMUL R29, R47, R33 ;  /* 0x000000212f1d7220 */ /* 0x000fe20000400000 */
[--C-:B------:R-:W-:Y:S01]  /*7010*/  HADD2.F32 R4, -RZ, R79.reuse.H0_H0 ;  /* 0x2000004fff047230 */ /* 0x100fe20000004100 */
[----:B------:R-:W-:Y:S01]  /*7020*/  F2FP.F16.F32.PACK_AB R16, R17, R16 ;  /* 0x000000101110723e */ /* 0x000fe200000000ff */
[----:B------:R-:W-:Y:S01]  /*7030*/  FMUL R30, R47, R34 ;  /* 0x000000222f1e7220 */ /* 0x000fe20000400000 */
        /* <DEDUP_REMOVED lines=14> */
[----:B------:R-:W-:Y:S02]  /*7120*/  F2FP.F16.F32.PACK_AB R27, R35, R30 ;  /* 0x0000001e231b723e */ /* 0x000fe400000000ff */
[----:B------:R-:W-:Y:S02]  /*7130*/  LEA R0, R65, UR48, 0x3 ;  /* 0x0000003041007c11 */ /* 0x000fe4000f8e18ff */
[----:B------:R-:W-:Y:S01]  /*7140*/  @P6 SHF.L.U32 R2, R97, 0x1f, RZ ;  /* 0x0000001f61026819 */ /* 0x000fe200000006ff */
        /* <DEDUP_REMOVED lines=9> */
[----:B------:R-:W-:Y:S02]  /*71e0*/  UIADD3 UR8, UP0, UPT, UR52, 0x680, URZ ;  /* 0x0000068034087890 */ /* 0x000fe4000ff1e0ff */
[----:B------:R-:W-:Y:S02]  /*71f0*/  UIADD3 UR5, UPT, UPT, UR41, 0x20, URZ ;  /* 0x0000002029057890 */ /* 0x000fe4000fffe0ff */
[----:B------:R-:W-:Y:S02]  /*7200*/  UIADD3 UR4, UPT, UPT, UR48, 0x2200, URZ ;  /* 0x0000220030047890 */ /* 0x000fe4000fffe0ff */
[----:B------:R-:W-:Y:S01]  /*7210*/  UIADD3.X UR9, UPT, UPT, URZ, UR53, URZ, UP0, !UPT ;  /* 0x00000035ff097290 */ /* 0x000fe200087fe4ff */
[----:B------:R-:W-:Y:S01]  /*7220*/  UMOV UR6, UR42 ;  /* 0x0000002a00067c82 */ /* 0x000fe20008000000 */
[----:B------:R-:W-:Y:S07]  /*7230*/  UMOV UR7, UR36 ;  /* 0x0000002400077c82 */ /* 0x000fee0008000000 */
[----:B------:R2:W-:Y:S01]  /*7240*/  UTMASTG.3D [UR4], [UR8] ;  /* 0x00000004080073b5 */ /* 0x0005e20008010000 */
[----:B------:R0:W-:Y:S01]  /*7250*/  UTMACMDFLUSH ;  /* 0x00000000000079b7 */ /* 0x0001e20000000000 */
[----:B--2---:R-:W-:Y:S04]  /*7260*/  DEPBAR.LE SB0, 0x1 ;  /* 0x000080400000791a */ /* 0x004fe80000000000 */
.L_x_106:
[----:B------:R-:W-:Y:S05]  /*7270*/  BSYNC.RECONVERGENT B0 ;  /* 0x0000000000007941 */ /* 0x000fea0003800200 */
.L_x_105:
[----:B------:R-:W-:Y:S01]  /*7280*/  BAR.SYNC.DEFER_BLOCKING 0x1, 0x80 ;  /* 0x0042000000007b1d */ /* 0x000fe20000010000 */
[----:B------:R-:W-:Y:S04]  /*7290*/  UIADD3 UR40, UPT, UPT, UR51, 0x1, URZ ;  /* 0x0000000133287890 */ /* 0x000fe8000fffe0ff */
[----:B------:R-:W-:Y:S04]  /*72a0*/  UISETP.NE.AND UP0, UPT, UR40, 0x4, UPT ;  /* 0x000000042800788c */ /* 0x000fe8000bf05270 */
[----:B------:R-:W-:Y:S01]  /*72b0*/  USEL UR40, UR40, URZ, UP0 ;  /* 0x000000ff28287287 */ /* 0x000fe20008000000 */
[----:B------:R2:W-:Y:S01]  /*72c0*/  @P6 SYNCS.ARRIVE.TRANS64.RED.A1T0 RZ, [R72+URZ], RZ ;  /* 0x000000ff48ff69a7 */ /* 0x0005e200081004ff */
[----:B------:R-:W-:Y:S01]  /*72d0*/  BSSY B1, `(.L_x_107) ;  /* 0x0000017000017945 */ /* 0x000fe20003800000 */
[----:B------:R-:W4:Y:S02]  /*72e0*/  @P6 SYNCS.PHASECHK.TRANS64.TRYWAIT P0, [R0+URZ+0x20], R2 ;  /* 0x00002002000065a7 */ /* 0x000f2400080011ff */
[----:B----4-:R-:W-:Y:S01]  /*72f0*/  @P6 SEL R66, RZ, 0x1, !P0 ;  /* 0x00000001ff426807 */ /* 0x010fe20004000000 */
[----:B--2---:R-:W-:Y:S06]  /*7300*/  @!P6 BRA `(.L_x_108) ;  /* 0x00000000004ce947 */ /* 0x004fec0003800000 */
        /* <DEDUP_REMOVED lines=9> */
[----:B------:R-:W-:Y:S04]  /*73a0*/  SHF.L.U32 R6, R97, 0x1f, RZ ;  /* 0x0000001f61067819 */ /* 0x000fe800000006ff */
[----:B------:R-:W2:Y:S02]  /*73b0*/  SYNCS.PHASECHK.TRANS64.TRYWAIT P0, [R0+URZ+0x20], R6 ;  /* 0x00002006000075a7 */ /* 0x000ea400080011ff */
[----:B--2---:R-:W-:Y:S05]  /*73c0*/  @!P0 BRA `(.L_x_111) ;  /* 0x0000002400348947 */ /* 0x004fea0003800000 */
.L_x_110:
[----:B------:R-:W-:Y:S05]  /*73d0*/  BSYNC B0 ;  /* 0x0000000000007941 */ /* 0x000fea0003800000 */
.L_x_109:
[----:B------:R-:W-:Y:S02]  /*73e0*/  ISETP.NE.AND P0, PT, R67, RZ, PT ;  /* 0x000000ff4300720c */ /* 0x000fe40003f05270 */
[----:B------:R-:W-:Y:S11]  /*73f0*/  IADD3 R65, PT, PT, R65, 0x1, RZ ;  /* 0x0000000141417810 */ /* 0x000ff60007ffe0ff */
[----:B------:R4:W1:Y:S04]  /*7400*/  @P0 LDS.128 R56, [R5] ;  /* 0x0000000005380984 */ /* 0x0008680000000c00 */
[----:B------:R4:W1:Y:S04]  /*7410*/  @P0 LDS.128 R60, [R4+0x10] ;  /* 0x00001000043c0984 */ /* 0x0008680000000c00 */
[----:B------:R4:W1:Y:S04]  /*7420*/  @P0 LDS.128 R68, [R3+0x20] ;  /* 0x0000200003440984 */ /* 0x0008680000000c00 */
[----:B------:R4:W1:Y:S02]  /*7430*/  @P0 LDS.128 R76, [R2+0x30] ;  /* 0x00003000024c0984 */ /* 0x0008640000000c00 */
.L_x_108:
[----:B------:R-:W-:Y:S05]  /*7440*/  BSYNC B1 ;  /* 0x0000000000017941 */ /* 0x000fea0003800000 */
.L_x_107:
        /* <DEDUP_REMOVED lines=21> */
.L_x_112:
        /* <DEDUP_REMOVED lines=146> */
.L_x_114:
[----:B------:R-:W-:Y:S05]  /*7ec0*/  BSYNC.RECONVERGENT B0 ;  /* 0x0000000000007941 */ /* 0x000fea0003800200 */
.L_x_113:
        /* <DEDUP_REMOVED lines=21> */
.L_x_118:
[----:B------:R-:W-:Y:S05]  /*8020*/  BSYNC B0 ;  /* 0x0000000000007941 */ /* 0x000fea0003800000 */
.L_x_117:
[----:B------:R-:W-:Y:S11]  /*8030*/  ISETP.NE.AND P0, PT, R67, RZ, PT ;  /* 0x000000ff4300720c */ /* 0x000ff60003f05270 */
[----:B------:R-:W-:Y:S02]  /*8040*/  @!UPT UIADD3 URZ, UPT, UPT, URZ, URZ, URZ ;  /* 0x000000fffffff290 */ /* 0x000fe4000fffe0ff */
[----:B------:R4:W1:Y:S04]  /*8050*/  @P0 LDS.128 R56, [R4] ;  /* 0x0000000004380984 */ /* 0x0008680000000c00 */
[----:B------:R4:W1:Y:S04]  /*8060*/  @P0 LDS.128 R60, [R3+0x10] ;  /* 0x00001000033c0984 */ /* 0x0008680000000c00 */
[----:B------:R4:W1:Y:S04]  /*8070*/  @P0 LDS.128 R68, [R2+0x20] ;  /* 0x0000200002440984 */ /* 0x0008680000000c00 */
[----:B------:R4:W1:Y:S02]  /*8080*/  @P0 LDS.128 R76, [R65+0x30] ;  /* 0x00003000414c0984 */ /* 0x0008640000000c00 */
.L_x_116:
[----:B------:R-:W-:Y:S05]  /*8090*/  BSYNC B1 ;  /* 0x0000000000017941 */ /* 0x000fea0003800000 */
.L_x_115:
        /* <DEDUP_REMOVED lines=21> */
.L_x_120:
[----:B------:R-:W-:Y:S01]  /*81f0*/  ISETP.NE.AND P0, PT, R102, RZ, PT ;  /* 0x000000ff6600720c */ /* 0x000fe20003f05270 */
[----:B------:R-:W-:Y:S05]  /*8200*/  WARPSYNC.ALL ;  /* 0x0000000000007948 */ /* 0x000fea0003800000 */
[----:B------:R-:W-:Y:S01]  /*8210*/  R2UR UR4, R48 ;  /* 0x00000000300472ca */ /* 0x000fe200000e0000 */
[--C-:B-1----:R-:W-:Y:S01]  /*8220*/  HADD2.F32 R0, -RZ, R56.reuse.H0_H0 ;  /* 0x20000038ff007230 */ /* 0x102fe20000004100 */
[----:B------:R-:W-:Y:S01]  /*8230*/  R2UR UR5, R64 ;  /* 0x00000000400572ca */ /* 0x000fe200000e0000 */
[----:B----4-:R-:W-:Y:S01]  /*8240*/  HADD2.F32 R2, -RZ, R56.H1_H1 ;  /* 0x30000038ff027230 */ /* 0x010fe20000004100 */
[----:B------:R-:W-:Y:S01]  /*8250*/  BSSY.RECONVERGENT B0, `(.L_x_121) ;  /* 0x0000089000007945 */ /* 0x000fe20003800200 */
[--C-:B------:R-:W-:Y:S02]  /*8260*/  HADD2.F32 R3, -RZ, R57.reuse.H0_H0 ;  /* 0x20000039ff037230 */ /* 0x100fe40000004100 */
[----:B------:R-:W-:Y:S02]  /*8270*/  HADD2.F32 R48, -RZ, R57.H1_H1 ;  /* 0x30000039ff307230 */ /* 0x000fe40000004100 */
[--C-:B------:R-:W-:Y:S02]  /*8280*/  HADD2.F32 R50, -RZ, R58.reuse.H0_H0 ;  /* 0x2000003aff327230 */ /* 0x100fe40000004100 */
[----:B------:R-:W-:Y:S02]  /*8290*/  HADD2.F32 R51, -RZ, R58.H1_H1 ;  /* 0x3000003aff337230 */ /* 0x000fe40000004100 */
[----:B------:R-:W1:Y:S01]  /*82a0*/  LDTM.x32 R4, tmem[UR4+0x60] ;  /* 0x00006004000479ee */ /* 0x000e6200082c0000 */
[----:B------:R-:W-:Y:S01]  /*82b0*/  NOP ;  /* 0x0000000000007918 */ /* 0x000fe20000000000 */
[----:B------:R-:W-:Y:S01]  /*82c0*/  UIADD3 UR5, UPT, UPT, UR5, 0xb0, URZ ;  /* 0x000000b005057890 */ /* 0x000fe2000fffe0ff */
[--C-:B------:R-:W-:Y:S02]  /*82d0*/  HADD2.F32 R52, -RZ, R59.reuse.H0_H0 ;  /* 0x2000003bff347230 */ /* 0x100fe40000004100 */
[----:B------:R-:W-:Y:S01]  /*82e0*/  HADD2.F32 R53, -RZ, R59.H1_H1 ;  /* 0x3000003bff357230 */ /* 0x000fe20000004100 */
[----:B------:R-:W-:Y:S01]  /*82f0*/  UPRMT UR5, UR37, 0x654, UR5 ;  /* 0x0000065425057896 */ /* 0x000fe20008000005 */
[--C-:B------:R-:W-:Y:S02]  /*8300*/  HADD2.F32 R54, -RZ, R60.reuse.H0_H0 ;  /* 0x2000003cff367230 */ /* 0x100fe40000004100 */
[----:B------:R-:W-:Y:S02]  /*8310*/  HADD2.F32 R55, -RZ, R60.H1_H1 ;  /* 0x3000003cff377230 */ /* 0x000fe40000004100 */
[--C-:B------:R-:W-:Y:S02]  /*8320*/  HADD2.F32 R56, -RZ, R61.reuse.H0_H0 ;  /* 0x2000003dff387230 */ /* 0x100fe40000004100 */
[----:B------:R-:W-:Y:S02]  /*8330*/  HADD2.F32 R57, -RZ, R61.H1_H1 ;  /* 0x3000003dff397230 */ /* 0x000fe40000004100 */
[----:B-1----:R-:W-:Y:S01]  /*8340*/  SYNCS.ARRIVE.TRANS64.RED.A1T0 RZ, [UR5], RZ ;  /* 0x000000ffffff79a7 */ /* 0x002fe20008100405 */
[--C-:B------:R-:W-:Y:S02]  /*8350*/  HADD2.F32 R58, -RZ, R62.reuse.H0_H0 ;  /* 0x2000003eff3a7230 */ /* 0x100fe40000004100 */
[----:B------:R-:W-:Y:S02]  /*8360*/  HADD2.F32 R59, -RZ, R62.H1_H1 ;  /* 0x3000003eff3b7230 */ /* 0x000fe40000004100 */
[--C-:B------:R-:W-:Y:S02]  /*8370*/  HADD2.F32 R60, -RZ, R63.reuse.H0_H0 ;  /* 0x2000003fff3c7230 */ /* 0x100fe40000004100 */
[----:B------:R-:W-:Y:S02]  /*8380*/  HADD2.F32 R61, -RZ, R63.H1_H1 ;  /* 0x3000003fff3d7230 */ /* 0x000fe40000004100 */
[C---:B------:R-:W-:Y:S01]  /*8390*/  FMUL R4, R47.reuse, R4 ;  /* 0x000000042f047220 */ /* 0x040fe20000400000 */
[C---:B------:R-:W-:Y:S01]  /*83a0*/  FMUL R5, R47.reuse, R5 ;  /* 0x000000052f057220 */ /* 0x040fe20000400000 */
[C---:B------:R-:W-:Y:S01]  /*83b0*/  FMUL R6, R47.reuse, R6 ;  /* 0x000000062f067220 */ /* 0x040fe20000400000 */
[----:B------:R-:W-:Y:S01]  /*83c0*/  FMUL R7, R47, R7 ;  /* 0x000000072f077220 */ /* 0x000fe20000400000 */
[C---:B------:R-:W-:Y:S01]  /*83d0*/  FFMA R4, R49.reuse, R0, R4 ;  /* 0x0000000031047223 */ /* 0x040fe20000000004 */
[C---:B------:R-:W-:Y:S01]  /*83e0*/  FFMA R5, R49.reuse, R2, R5 ;  /* 0x0000000231057223 */ /* 0x040fe20000000005 */
[C---:B------:R-:W-:Y:S01]  /*83f0*/  FFMA R6, R49.reuse, R3, R6 ;  /* 0x0000000331067223 */ /* 0x040fe20000000006 */
[----:B------:R-:W-:Y:S01]  /*8400*/  FFMA R7, R49, R48, R7 ;  /* 0x0000003031077223 */ /* 0x000fe20000000007 */
[C---:B------:R-:W-:Y:S01]  /*8410*/  FMUL R8, R47.reuse, R8 ;  /* 0x000000082f087220 */ /* 0x040fe20000400000 */
[----:B------:R-:W-:Y:S01]  /*8420*/  FMUL R9, R47, R9 ;  /* 0x000000092f097220 */ /* 0x000fe20000400000 */
[----:B------:R-:W-:Y:S01]  /*8430*/  F2FP.F16.F32.PACK_AB R4, R5, R4 ;  /* 0x000000040504723e */ /* 0x000fe200000000ff */
[----:B------:R-:W-:Y:S01]  /*8440*/  FMUL R0, R47, R10 ;  /* 0x0000000a2f007220 */ /* 0x000fe20000400000 */
[----:B------:R-:W-:Y:S01]  /*8450*/  F2FP.F16.F32.PACK_AB R5, R7, R6 ;  /* 0x000000060705723e */ /* 0x000fe200000000ff */
[C---:B------:R-:W-:Y:S01]  /*8460*/  FFMA R8, R49.reuse, R50, R8 ;  /* 0x0000003231087223 */ /* 0x040fe20000000008 */
[C---:B------:R-:W-:Y:S01]  /*8470*/  FFMA R9, R49.reuse, R51, R9 ;  /* 0x0000003331097223 */ /* 0x040fe20000000009 */
[----:B------:R-:W-:Y:S01]  /*8480*/  FFMA R0, R49, R52, R0 ;  /* 0x0000003431007223 */ /* 0x000fe20000000000 */
[C---:B------:R-:W-:Y:S01]  /*8490*/  FMUL R2, R47.reuse, R11 ;  /* 0x0000000b2f027220 */ /* 0x040fe20000400000 */
[C---:B------:R-:W-:Y:S01]  /*84a0*/  FMUL R3, R47.reuse, R12 ;  /* 0x0000000c2f037220 */ /* 0x040fe20000400000 */
[----:B------:R-:W-:Y:S01]  /*84b0*/  FMUL R10, R47, R13 ;  /* 0x0000000d2f0a7220 */ /* 0x000fe20000400000 */
[----:B------:R-:W-:Y:S01]  /*84c0*/  F2FP.F16.F32.PACK_AB R6, R9, R8 ;  /* 0x000000080906723e */ /* 0x000fe200000000ff */
[C---:B------:R-:W-:Y:S01]  /*84d0*/  FFMA R2, R49.reuse, R53, R2 ;  /* 0x0000003531027223 */ /* 0x040fe20000000002 */
[C---:B------:R-:W-:Y:S01]  /*84e0*/  FFMA R3, R49.reuse, R54, R3 ;  /* 0x0000003631037223 */ /* 0x040fe20000000003 */
[----:B------:R-:W-:Y:S01]  /*84f0*/  FFMA R10, R49, R55, R10 ;  /* 0x00000037310a7223 */ /* 0x000fe2000000000a */
[C---:B------:R-:W-:Y:S01]  /*8500*/  FMUL R11, R47.reuse, R14 ;  /* 0x0000000e2f0b7220 */ /* 0x040fe20000400000 */
[C---:B------:R-:W-:Y:S01]  /*8510*/  FMUL R15, R47.reuse, R15 ;  /* 0x0000000f2f0f7220 */ /* 0x040fe20000400000 */
[C---:B------:R-:W-:Y:S01]  /*8520*/  FMUL R12, R47.reuse, R16 ;  /* 0x000000102f0c7220 */ /* 0x040fe20000400000 */
[----:B------:R-:W-:Y:S01]  /*8530*/  FMUL R13, R47, R17 ;  /* 0x000000112f0d7220 */ /* 0x000fe20000400000 */
[----:B------:R-:W-:Y:S01]  /*8540*/  FFMA R11, R49, R56, R11 ;  /* 0x00000038310b7223 */ /* 0x000fe2000000000b */
[----:B------:R-:W-:Y:S01]  /*8550*/  FMUL R14, R47, R18 ;  /* 0x000000122f0e7220 */ /* 0x000fe20000400000 */
[----:B------:R-:W-:Y:S01]  /*8560*/  FFMA R15, R49, R57, R15 ;  /* 0x00000039310f7223 */ /* 0x000fe2000000000f */
[--C-:B------:R-:W-:Y:S02]  /*8570*/  HADD2.F32 R62, -RZ, R68.reuse.H0_H0 ;  /* 0x20000044ff3e7230 */ /* 0x100fe40000004100 */
[----:B------:R-:W-:Y:S01]  /*8580*/  FMUL R19, R47, R19 ;  /* 0x000000132f137220 */ /* 0x000fe20000400000 */
[----:B------:R-:W-:Y:S01]  /*8590*/  F2FP.F16.F32.PACK_AB R7, R2, R0 ;  /* 0x000000000207723e */ /* 0x000fe200000000ff */
[----:B------:R-:W-:Y:S01]  /*85a0*/  FFMA R12, R49, R58, R12 ;  /* 0x0000003a310c7223 */ /* 0x000fe2000000000c */
[----:B------:R-:W-:Y:S02]  /*85b0*/  HADD2.F32 R63, -RZ, R68.H1_H1 ;  /* 0x30000044ff3f7230 */ /* 0x000fe40000004100 */
[----:B------:R-:W-:Y:S01]  /*85c0*/  FMUL R16, R47, R20 ;  /* 0x000000142f107220 */ /* 0x000fe20000400000 */
[----:B------:R-:W-:Y:S01]  /*85d0*/  FFMA R13, R49, R59, R13 ;  /* 0x0000003b310d7223 */ /* 0x000fe2000000000d */
[----:B------:R1:W-:Y:S01]  /*85e0*/  STS.128 [R100+0x6000], R4 ;  /* 0x0060000464007388 */ /* 0x0003e20000000c00 */
[--C-:B------:R-:W-:Y:S02]  /*85f0*/  HADD2.F32 R64, -RZ, R69.reuse.H0_H0 ;  /* 0x20000045ff407230 */ /* 0x100fe40000004100 */
[----:B------:R-:W-:Y:S01]  /*8600*/  FMUL R17, R47, R21 ;  /* 0x000000152f117220 */ /* 0x000fe20000400000 */
[----:B------:R-:W-:Y:S01]  /*8610*/  FFMA R14, R49, R60, R14 ;  /* 0x0000003c310e7223 */ /* 0x000fe2000000000e */
[----:B------:R-:W-:Y:S02]  /*8620*/  HADD2.F32 R65, -RZ, R69.H1_H1 ;  /* 0x30000045ff417230 */ /* 0x000fe40000004100 */
[----:B------:R-:W-:Y:S01]  /*8630*/  FMUL R18, R47, R22 ;  /* 0x000000162f127220 */ /* 0x000fe20000400000 */
[----:B------:R-:W-:Y:S01]  /*8640*/  FFMA R19, R49, R61, R19 ;  /* 0x0000003d31137223 */ /* 0x000fe20000000013 */
        /* <DEDUP_REMOVED lines=11> */
[----:B------:R-:W-:Y:S01]  /*8700*/  F2FP.F16.F32.PACK_AB R8, R10, R3 ;  /* 0x000000030a08723e */ /* 0x000fe200000000ff */
[----:B------:R-:W-:Y:S01]  /*8710*/  FFMA R23, R49, R65, R23 ;  /* 0x0000004131177223 */ /* 0x000fe20000000017 */
[----:B------:R-:W-:Y:S01]  /*8720*/  F2FP.F16.F32.PACK_AB R9, R15, R11 ;  /* 0x0000000b0f09723e */ /* 0x000fe200000000ff */
[--C-:B------:R-:W-:Y:S02]  /*8730*/  HADD2.F32 R70, -RZ, R76.reuse.H0_H0 ;  /* 0x2000004cff467230 */ /* 0x100fe40000004100 */
[----:B------:R-:W-:Y:S01]  /*8740*/  FMUL R27, R47, R27 ;  /* 0x0000001b2f1b7220 */ /* 0x000fe20000400000 */
[----:B------:R-:W-:Y:S01]  /*8750*/  F2FP.F16.F32.PACK_AB R10, R13, R12 ;  /* 0x0000000c0d0a723e */ /* 0x000fe200000000ff */
[----:B------:R-:W-:Y:S01]  /*8760*/  FFMA R20, R49, R66, R20 ;  /* 0x0000004231147223 */ /* 0x000fe20000000014 */
[----:B------:R-:W-:Y:S01]  /*8770*/  F2FP.F16.F32.PACK_AB R11, R19, R14 ;  /* 0x0000000e130b723e */ /* 0x000fe200000000ff */
[----:B------:R-:W-:Y:S02]  /*8780*/  HADD2.F32 R71, -RZ, R76.H1_H1 ;  /* 0x3000004cff477230 */ /* 0x000fe40000004100 */
[----:B------:R-:W-:Y:S01]  /*8790*/  FMUL R24, R47, R28 ;  /* 0x0000001c2f187220 */ /* 0x000fe20000400000 */
[----:B------:R-:W-:Y:S01]  /*87a0*/  FFMA R21, R49, R67, R21 ;  /* 0x0000004331157223 */ /* 0x000fe20000000015 */
[--C-:B------:R-:W-:Y:S01]  /*87b0*/  HADD2.F32 R72, -RZ, R77.reuse.H0_H0 ;  /* 0x2000004dff487230 */ /* 0x100fe20000004100 */
[----:B------:R1:W-:Y:S01]  /*87c0*/  STS.128 [R99+0x6010], R8 ;  /* 0x0060100863007388 */ /* 0x0003e20000000c00 */
        /* <DEDUP_REMOVED lines=49> */
.L_x_122:
[----:B------:R-:W-:Y:S05]  /*8ae0*/  BSYNC.RECONVERGENT B0 ;  /* 0x0000000000007941 */ /* 0x000fea0003800200 */
.L_x_121:
[----:B------:R-:W-:Y:S01]  /*8af0*/  BAR.SYNC.DEFER_BLOCKING 0x1, 0x80 ;  /* 0x0042000000007b1d */ /* 0x000fe20000010000 */
[----:B------:R-:W-:Y:S01]  /*8b00*/  UISETP.NE.AND UP0, UPT, UR49, -0x4, UPT ;  /* 0xfffffffc3100788c */ /* 0x000fe2000bf05270 */
[----:B------:R-:W-:Y:S08]  /*8b10*/  IADD3 R45, PT, PT, R45, 0x1, RZ ;  /* 0x000000012d2d7810 */ /* 0x000ff00007ffe0ff */
[----:B------:R-:W-:Y:S05]  /*8b20*/  BRA.U !UP0, `(.L_x_123) ;  /* 0x0000000108287547 */ /* 0x000fea000b800000 */
[----:B------:R-:W-:Y:S01]  /*8b30*/  ISETP.NE.AND P0, PT, R107, RZ, PT ;  /* 0x000000ff6b00720c */ /* 0x000fe20003f05270 */
[----:B------:R-:W-:Y:S01]  /*8b40*/  IMAD.U32 R2, RZ, RZ, UR51 ;  /* 0x00000033ff027e24 */ /* 0x000fe2000f8e00ff */
[----:B------:R-:W-:Y:S01]  /*8b50*/  UIADD3 UR51, UPT, UPT, UR51, 0x1, URZ ;  /* 0x0000000133337890 */ /* 0x000fe2000fffe0ff */
[----:B------:R-:W-:Y:S03]  /*8b60*/  IMAD.U32 R0, RZ, RZ, UR37 ;  /* 0x00000025ff007e24 */ /* 0x000fe6000f8e00ff */
[----:B------:R-:W-:Y:S04]  /*8b70*/  UISETP.NE.AND UP0, UPT, UR51, 0x4, UPT ;  /* 0x000000043300788c */ /* 0x000fe8000bf05270 */
[----:B------:R-:W-:Y:S03]  /*8b80*/  USEL UR51, UR51, URZ, UP0 ;  /* 0x000000ff33337287 */ /* 0x000fe60008000000 */
[----:B------:R-:W-:Y:S05]  /*8b90*/  @P0 LEA R2, R2, UR48, 0x3 ;  /* 0x0000003002020c11 */ /* 0x000fea000f8e18ff */
[----:B------:R-:W-:Y:S05]  /*8ba0*/  @P0 VIADD R2, R2, 0x40 ;  /* 0x0000004002020836 */ /* 0x000fea0000000000 */
[----:B------:R-:W-:Y:S04]  /*8bb0*/  @P0 PRMT R0, R0, 0x654, R2 ;  /* 0x0000065400000816 */ /* 0x000fe80000000002 */
[----:B------:R2:W-:Y:S03]  /*8bc0*/  @P0 SYNCS.ARRIVE.TRANS64.RED.A1T0 RZ, [R0+URZ], RZ ;  /* 0x000000ff00ff09a7 */ /* 0x0005e600081004ff */
.L_x_123:
[----:B------:R-:W-:Y:S01]  /*8bd0*/  ISETP.NE.AND P2, PT, R103, RZ, PT ;  /* 0x000000ff6700720c */ /* 0x000fe20003f45270 */
[----:B------:R-:W-:Y:S01]  /*8be0*/  UIADD3 UR49, UPT, UPT, UR49, 0x4, URZ ;  /* 0x0000000431317890 */ /* 0x000fe2000fffe0ff */
[----:B------:R-:W-:Y:S01]  /*8bf0*/  ISETP.NE.AND P0, PT, R105, 0x2, PT ;  /* 0x000000026900780c */ /* 0x000fe20003f05270 */
[----:B------:R-:W-:Y:S01]  /*8c00*/  IMAD.IADD R14, R43, 0x1, R86 ;  /* 0x000000012b0e7824 */ /* 0x000fe200078e0256 */
[----:B------:R-:W-:Y:S01]  /*8c10*/  ISETP.NE.AND P1, PT, R45, 0x4, PT ;  /* 0x000000042d00780c */ /* 0x000fe20003f25270 */
[----:B------:R-:W-:Y:S01]  /*8c20*/  IMAD.IADD R15, R44, 0x1, R87 ;  /* 0x000000012c0f7824 */ /* 0x000fe200078e0257 */
[----:B------:R-:W-:Y:S02]  /*8c30*/  SEL R2, RZ, 0x1, P0 ;  /* 0x00000001ff027807 */ /* 0x000fe40000000000 */
[----:B--2---:R-:W-:Y:S02]  /*8c40*/  SEL R0, RZ, 0x1, P1 ;  /* 0x00000001ff007807 */ /* 0x004fe40000800000 */
[----:B------:R-:W-:Y:S02]  /*8c50*/  LOP3.LUT R95, R95, R2, RZ, 0x3c, !PT ;  /* 0x000000025f5f7212 */ /* 0x000fe400078e3cff */
[----:B------:R-:W-:Y:S02]  /*8c60*/  LOP3.LUT R96, R96, R0, RZ, 0x3c, !PT ;  /* 0x0000000060607212 */ /* 0x000fe400078e3cff */
[----:B------:R-:W-:Y:S02]  /*8c70*/  @P2 R2UR UR36, R94 ;  /* 0x000000005e2422ca */ /* 0x000fe400000e0000 */
[----:B------:R-:W-:Y:S02]  /*8c80*/  SEL R105, R105, RZ, P0 ;  /* 0x000000ff69697207 */ /* 0x000fe40000000000 */
[----:B------:R-:W-:Y:S01]  /*8c90*/  SEL R45, R45, RZ, P1 ;  /* 0x000000ff2d2d7207 */ /* 0x000fe20000800000 */
[----:B------:R-:W-:Y:S10]  /*8ca0*/  @P2 BRA `(.L_x_124) ;  /* 0xffffffc000502947 */ /* 0x000ff4000383ffff */
[----:B------:R-:W-:-:S09]  /*8cb0*/  UISETP.NE.AND UP0, UPT, UR50, URZ, UPT ;  /* 0x000000ff3200728c */ /* 0x000fd2000bf05270 */
[----:B------:R-:W-:Y:S05]  /*8cc0*/  BRA.U !UP0, `(.L_x_125) ;  /* 0x0000000108487547 */ /* 0x000fea000b800000 */
[----:B------:R-:W2:Y:S02]  /*8cd0*/  LDCU.64 UR4, c[0x0][0x890] ;  /* 0x00011200ff0477ac */ /* 0x000ea40008000a00 */
[----:B--2---:R-:W-:-:S04]  /*8ce0*/  UISETP.NE.U32.AND UP0, UPT, UR4, URZ, UPT ;  /* 0x000000ff0400728c */ /* 0x004fc8000bf05070 */
[----:B------:R-:W-:-:S09]  /*8cf0*/  UISETP.NE.AND.EX UP0, UPT, UR5, URZ, UPT, UP0 ;  /* 0x000000ff0500728c */ /* 0x000fd2000bf05300 */
[----:B------:R-:W-:Y:S05]  /*8d00*/  BRA.U UP0, `(.L_x_126) ;  /* 0x00000001000c7547 */ /* 0x000fea000b800000 */
[----:B------:R-:W-:-:S13]  /*8d10*/  FSETP.NEU.AND P0, PT, R49, RZ, PT ;  /* 0x000000ff3100720b */ /* 0x000fda0003f0d000 */
[----:B------:R-:W-:Y:S05]  /*8d20*/  @!P0 EXIT ;  /* 0x000000000000894d */ /* 0x000fea0003800000 */
[----:B------:R-:W-:Y:S05]  /*8d30*/  BRA `(.L_x_125) ;  /* 0x00000000002c7947 */ /* 0x000fea0003800000 */
.L_x_126:
[----:B------:R-:W-:Y:S01]  /*8d40*/  ISETP.NE.AND P0, PT, R104, RZ, PT ;  /* 0x000000ff6800720c */ /* 0x000fe20003f05270 */
[----:B------:R-:W-:-:S12]  /*8d50*/  BSSY.RECONVERGENT B0, `(.L_x_125) ;  /* 0x0000009000007945 */ /* 0x000fd80003800200 */
[----:B------:R-:W-:Y:S05]  /*8d60*/  @P0 BRA `(.L_x_127) ;  /* 0x0000000000140947 */ /* 0x000fea0003800000 */
[----:B------:R-:W2:Y:S02]  /*8d70*/  LDCU.64 UR4, c[0x0][0x888] ;  /* 0x00011100ff0477ac */ /* 0x000ea40008000a00 */
[----:B--2---:R-:W-:-:S04]  /*8d80*/  ISETP.NE.U32.AND P0, PT, RZ, UR4, PT ;  /* 0x00000004ff007c0c */ /* 0x004fc8000bf05070 */
[----:B------:R-:W-:-:S13]  /*8d90*/  ISETP.NE.AND.EX P0, PT, RZ, UR5, PT, P0 ;  /* 0x00000005ff007c0c */ /* 0x000fda000bf05300 */
[----:B------:R-:W-:Y:S05]  /*8da0*/  @!P0 EXIT ;  /* 0x000000000000894d */ /* 0x000fea0003800000 */
[----:B------:R-:W-:Y:S05]  /*8db0*/  BRA `(.L_x_128) ;  /* 0x0000000000087947 */ /* 0x000fea0003800000 */
.L_x_127:
[----:B------:R-:W-:-:S13]  /*8dc0*/  FSETP.NEU.AND P0, PT, R49, RZ, PT ;  /* 0x000000ff3100720b */ /* 0x000fda0003f0d000 */
[----:B------:R-:W-:Y:S05]  /*8dd0*/  @!P0 EXIT ;  /* 0x000000000000894d */ /* 0x000fea0003800000 */
.L_x_128:
[----:B------:R-:W-:Y:S05]  /*8de0*/  BSYNC.RECONVERGENT B0 ;  /* 0x0000000000007941 */ /* 0x000fea0003800200 */
.L_x_125:
[----:B------:R-:W-:Y:S01]  /*8df0*/  ULEA UR4, UR51, UR48, 0x3 ;  /* 0x0000003033047291 */ /* 0x000fe2000f8e18ff */
[----:B------:R-:W-:-:S04]  /*8e00*/  DEPBAR.LE SB0, 0x0 ;  /* 0x000080000000791a */ /* 0x000fc80000000000 */
[----:B------:R-:W-:-:S04]  /*8e10*/  UIADD3 UR4, UPT, UPT, UR4, 0x40, URZ ;  /* 0x0000004004047890 */ /* 0x000fc8000fffe0ff */
[----:B------:R-:W-:-:S09]  /*8e20*/  UPRMT UR4, UR37, 0x654, UR4 ;  /* 0x0000065425047896 */ /* 0x000fd20008000004 */
[----:B------:R-:W-:Y:S01]  /*8e30*/  SYNCS.ARRIVE.TRANS64.RED.A1T0 RZ, [UR4], RZ ;  /* 0x000000ffffff79a7 */ /* 0x000fe20008100404 */
[----:B------:R-:W-:Y:S05]  /*8e40*/  EXIT ;  /* 0x000000000000794d */ /* 0x000fea0003800000 */
.L_x_19:
[----:B--2---:R2:W1:Y:S02]  /*8e50*/  SYNCS.PHASECHK.TRANS64.TRYWAIT P0, [R2+URZ+0xe0], R3 ;  /* 0x0000e003020075a7 */ /* 0x00446400080011ff */
[----:B-1----:R-:W-:Y:S05]  /*8e60*/  @!P0 NANOSLEEP.SYNCS 0x989680 ;  /* 0x009896800000895d */ /* 0x002fea0003900000 */
[----:B------:R-:W1:Y:S02]  /*8e70*/  @!P0 SYNCS.PHASECHK.TRANS64 P0, [R2+URZ+0xe0], R3 ;  /* 0x0000e003020085a7 */ /* 0x000e6400080010ff */
[----:B-1----:R-:W-:Y:S05]  /*8e80*/  @!P0 BRA `(.L_x_19) ;  /* 0xfffffffc00f08947 */ /* 0x002fea000383ffff */
[----:B------:R-:W-:Y:S05]  /*8e90*/  BRA `(.L_x_129) ;  /* 0xffffff8400c07947 */ /* 0x000fea000383ffff */
.L_x_22:
[----:B-1----:R-:W-:-:S07]  /*8ea0*/  MOV R2, UR33 ;  /* 0x0000002100027c02 */ /* 0x002fce0008000f00 */
.L_x_130:
[----:B-1----:R1:W2:Y:S02]  /*8eb0*/  SYNCS.PHASECHK.TRANS64.TRYWAIT P0, [R2+URZ+0x10], R4 ;  /* 0x00001004020075a7 */ /* 0x0022a400080011ff */
[----:B--2---:R-:W-:Y:S05]  /*8ec0*/  @!P0 NANOSLEEP.SYNCS 0x989680 ;  /* 0x009896800000895d */ /* 0x004fea0003900000 */
[----:B------:R-:W2:Y:S02]  /*8ed0*/  @!P0 SYNCS.PHASECHK.TRANS64 P0, [R2+URZ+0x10], R4 ;  /* 0x00001004020085a7 */ /* 0x000ea400080010ff */
[----:B--2---:R-:W-:Y:S05]  /*8ee0*/  @!P0 BRA `(.L_x_130) ;  /* 0xfffffffc00f08947 */ /* 0x004fea000383ffff */
[----:B------:R-:W-:Y:S05]  /*8ef0*/  BRA `(.L_x_21) ;  /* 0xffffff8800107947 */ /* 0x000fea000383ffff */
.L_x_28:
[----:B-1----:R-:W-:-:S07]  /*8f00*/  MOV R2, UR33 ;  /* 0x0000002100027c02 */ /* 0x002fce0008000f00 */
.L_x_131:
[----:B-1----:R1:W2:Y:S02]  /*8f10*/  SYNCS.PHASECHK.TRANS64.TRYWAIT P0, [R2+URZ+0x10], R4 ;  /* 0x00001004020075a7 */ /* 0x0022a400080011ff */
[----:B--2---:R-:W-:Y:S05]  /*8f20*/  @!P0 NANOSLEEP.SYNCS 0x989680 ;  /* 0x009896800000895d */ /* 0x004fea0003900000 */
[----:B------:R-:W2:Y:S02]  /*8f30*/  @!P0 SYNCS.PHASECHK.TRANS64 P0, [R2+URZ+0x10], R4 ;  /* 0x00001004020085a7 */ /* 0x000ea400080010ff */
[----:B--2---:R-:W-:Y:S05]  /*8f40*/  @!P0 BRA `(.L_x_131) ;  /* 0xfffffffc00f08947 */ /* 0x004fea000383ffff */
[----:B------:R-:W-:Y:S05]  /*8f50*/  BRA `(.L_x_27) ;  /* 0xffffff8800e47947 */ /* 0x000fea000383ffff */
.L_x_32:
[----:B-1----:R1:W2:Y:S02]  /*8f60*/  SYNCS.PHASECHK.TRANS64.TRYWAIT P0, [R2+URZ+0x70], R3 ;  /* 0x00007003020075a7 */ /* 0x0022a400080011ff */
[----:B--2---:R-:W-:Y:S05]  /*8f70*/  @!P0 NANOSLEEP.SYNCS 0x989680 ;  /* 0x009896800000895d */ /* 0x004fea0003900000 */
[----:B------:R-:W2:Y:S02]  /*8f80*/  @!P0 SYNCS.PHASECHK.TRANS64 P0, [R2+URZ+0x70], R3 ;  /* 0x00007003020085a7 */ /* 0x000ea400080010ff */
[----:B--2---:R-:W-:Y:S05]  /*8f90*/  @!P0 BRA `(.L_x_32) ;  /* 0xfffffffc00f08947 */ /* 0x004fea000383ffff */
[----:B------:R-:W-:Y:S05]  /*8fa0*/  BRA `(.L_x_132) ;  /* 0xffffff8c00987947 */ /* 0x000fea000383ffff */
.L_x_36:
[----:B----4-:R-:W-:-:S07]  /*8fb0*/  MOV R0, UR4 ;  /* 0x0000000400007c02 */ /* 0x010fce0008000f00 */
.L_x_133:
[----:B-1----:R1:W2:Y:S02]  /*8fc0*/  SYNCS.PHASECHK.TRANS64.TRYWAIT P0, [R0+URZ], R2 ;  /* 0x00000002000075a7 */ /* 0x0022a400080011ff */
[----:B--2---:R-:W-:Y:S05]  /*8fd0*/  @!P0 NANOSLEEP.SYNCS 0x989680 ;  /* 0x009896800000895d */ /* 0x004fea0003900000 */
[----:B------:R-:W2:Y:S02]  /*8fe0*/  @!P0 SYNCS.PHASECHK.TRANS64 P0, [R0+URZ], R2 ;  /* 0x00000002000085a7 */ /* 0x000ea400080010ff */
[----:B--2---:R-:W-:Y:S05]  /*8ff0*/  @!P0 BRA `(.L_x_133) ;  /* 0xfffffffc00f08947 */ /* 0x004fea000383ffff */
[----:B------:R-:W-:Y:S05]  /*9000*/  BRA `(.L_x_134) ;  /* 0xffffff9400087947 */ /* 0x000fea000383ffff */
.L_x_39:
[----:B-1----:R1:W2:Y:S02]  /*9010*/  SYNCS.PHASECHK.TRANS64.TRYWAIT P0, [R0+URZ+0xd0], R4 ;  /* 0x0000d004000075a7 */ /* 0x0022a400080011ff */
[----:B--2---:R-:W-:Y:S05]  /*9020*/  @!P0 NANOSLEEP.SYNCS 0x989680 ;  /* 0x009896800000895d */ /* 0x004fea0003900000 */
[----:B------:R-:W2:Y:S02]  /*9030*/  @!P0 SYNCS.PHASECHK.TRANS64 P0, [R0+URZ+0xd0], R4 ;  /* 0x0000d004000085a7 */ /* 0x000ea400080010ff */
[----:B--2---:R-:W-:Y:S05]  /*9040*/  @!P0 BRA `(.L_x_39) ;  /* 0xfffffffc00f08947 */ /* 0x004fea000383ffff */
[----:B------:R-:W-:Y:S05]  /*9050*/  BRA `(.L_x_135) ;  /* 0xffffff9400647947 */ /* 0x000fea000383ffff */
.L_x_40:
[----:B------:R-:W-:-:S07]  /*9060*/  MOV R0, UR5 ;  /* 0x0000000500007c02 */ /* 0x000fce0008000f00 */
.L_x_136:
[----:B-1----:R1:W2:Y:S02]  /*9070*/  SYNCS.PHASECHK.TRANS64.TRYWAIT P0, [R0+URZ+0x80], R5 ;  /* 0x00008005000075a7 */ /* 0x0022a400080011ff */
[----:B--2---:R-:W-:Y:S05]  /*9080*/  @!P0 NANOSLEEP.SYNCS 0x989680 ;  /* 0x009896800000895d */ /* 0x004fea0003900000 */
[----:B------:R-:W2:Y:S02]  /*9090*/  @!P0 SYNCS.PHASECHK.TRANS64 P0, [R0+URZ+0x80], R5 ;  /* 0x00008005000085a7 */ /* 0x000ea400080010ff */
[----:B--2---:R-:W-:Y:S05]  /*90a0*/  @!P0 BRA `(.L_x_136) ;  /* 0xfffffffc00f08947 */ /* 0x004fea000383ffff */
[----:B------:R-:W-:Y:S05]  /*90b0*/  BRA `(.L_x_137) ;  /* 0xffffff9400747947 */ /* 0x000fea000383ffff */
.L_x_41:
[----:B-1----:R1:W2:Y:S02]  /*90c0*/  SYNCS.PHASECHK.TRANS64.TRYWAIT P1, [R0+URZ+0x70], R4 ;  /* 0x00007004000075a7 */ /* 0x0022a400080211ff */
[----:B--2---:R-:W-:Y:S05]  /*90d0*/  @!P1 NANOSLEEP.SYNCS 0x989680 ;  /* 0x009896800000995d */ /* 0x004fea0003900000 */
[----:B------:R-:W2:Y:S02]  /*90e0*/  @!P1 SYNCS.PHASECHK.TRANS64 P1, [R0+URZ+0x70], R4 ;  /* 0x00007004000095a7 */ /* 0x000ea400080210ff */
[----:B--2---:R-:W-:Y:S05]  /*90f0*/  @!P1 BRA `(.L_x_41) ;  /* 0xfffffffc00f09947 */ /* 0x004fea000383ffff */
[----:B------:R-:W-:Y:S05]  /*9100*/  BRA `(.L_x_138) ;  /* 0xffffff9400a47947 */ /* 0x000fea000383ffff */
.L_x_44:
[----:B------:R-:W-:-:S07]  /*9110*/  MOV R0, UR5 ;  /* 0x0000000500007c02 */ /* 0x000fce0008000f00 */
.L_x_139:
[----:B-1----:R1:W2:Y:S02]  /*9120*/  SYNCS.PHASECHK.TRANS64.TRYWAIT P0, [R0+URZ+0x80], R2 ;  /* 0x00008002000075a7 */ /* 0x0022a400080011ff */
[----:B--2---:R-:W-:Y:S05]  /*9130*/  @!P0 NANOSLEEP.SYNCS 0x989680 ;  /* 0x009896800000895d */ /* 0x004fea0003900000 */
[----:B------:R-:W2:Y:S02]  /*9140*/  @!P0 SYNCS.PHASECHK.TRANS64 P0, [R0+URZ+0x80], R2 ;  /* 0x00008002000085a7 */ /* 0x000ea400080010ff */
[----:B--2---:R-:W-:Y:S05]  /*9150*/  @!P0 BRA `(.L_x_139) ;  /* 0xfffffffc00f08947 */ /* 0x004fea000383ffff */
[----:B------:R-:W-:Y:S05]  /*9160*/  BRA `(.L_x_43) ;  /* 0xffffff9400f87947 */ /* 0x000fea000383ffff */
.L_x_51:
[----:B-1----:R1:W2:Y:S02]  /*9170*/  SYNCS.PHASECHK.TRANS64.TRYWAIT P1, [R0+URZ+0x70], R2 ;  /* 0x00007002000075a7 */ /* 0x0022a400080211ff */
[----:B--2---:R-:W-:Y:S05]  /*9180*/  @!P1 NANOSLEEP.SYNCS 0x989680 ;  /* 0x009896800000995d */ /* 0x004fea0003900000 */
[----:B------:R-:W2:Y:S02]  /*9190*/  @!P1 SYNCS.PHASECHK.TRANS64 P1, [R0+URZ+0x70], R2 ;  /* 0x00007002000095a7 */ /* 0x000ea400080210ff */
[----:B--2---:R-:W-:Y:S05]  /*91a0*/  @!P1 BRA `(.L_x_51) ;  /* 0xfffffffc00f09947 */ /* 0x004fea000383ffff */
[----:B------:R-:W-:Y:S05]  /*91b0*/  BRA `(.L_x_140) ;  /* 0xffffff9c00887947 */ /* 0x000fea000383ffff */
.L_x_52:
[----:B------:R-:W-:-:S07]  /*91c0*/  MOV R2, UR6 ;  /* 0x0000000600027c02 */ /* 0x000fce0008000f00 */
.L_x_141:
[----:B-1----:R1:W2:Y:S02]  /*91d0*/  SYNCS.PHASECHK.TRANS64.TRYWAIT P0, [R2+URZ+0xb0], R0 ;  /* 0x0000b000020075a7 */ /* 0x0022a400080011ff */
[----:B--2---:R-:W-:Y:S05]  /*91e0*/  @!P0 NANOSLEEP.SYNCS 0x989680 ;  /* 0x009896800000895d */ /* 0x004fea0003900000 */
[----:B------:R-:W2:Y:S02]  /*91f0*/  @!P0 SYNCS.PHASECHK.TRANS64 P0, [R2+URZ+0xb0], R0 ;  /* 0x0000b000020085a7 */ /* 0x000ea400080010ff */
[----:B--2---:R-:W-:Y:S05]  /*9200*/  @!P0 BRA `(.L_x_141) ;  /* 0xfffffffc00f08947 */ /* 0x004fea000383ffff */
[----:B------:R-:W-:Y:S05]  /*9210*/  BRA `(.L_x_142) ;  /* 0xffffff9c00c07947 */ /* 0x000fea000383ffff */
.L_x_55:
[----:B------:R-:W-:Y:S07]  /*9220*/  MOV R0, UR11 ;  /* 0x0000000b00007c02 */ /* 0x000fee0008000f00 */
.L_x_143:
[----:B-1----:R1:W2:Y:S02]  /*9230*/  SYNCS.PHASECHK.TRANS64.TRYWAIT P0, [R0+URZ], R2 ;  /* 0x00000002000075a7 */ /* 0x0022a400080011ff */
[----:B--2---:R-:W-:Y:S05]  /*9240*/  @!P0 NANOSLEEP.SYNCS 0x989680 ;  /* 0x009896800000895d */ /* 0x004fea0003900000 */
[----:B------:R-:W2:Y:S02]  /*9250*/  @!P0 SYNCS.PHASECHK.TRANS64 P0, [R0+URZ], R2 ;  /* 0x00000002000085a7 */ /* 0x000ea400080010ff */
[----:B--2---:R-:W-:Y:S05]  /*9260*/  @!P0 BRA `(.L_x_143) ;  /* 0xfffffffc00f08947 */ /* 0x004fea000383ffff */
[----:B------:R-:W-:Y:S05]  /*9270*/  BRA `(.L_x_54) ;  /* 0xffffff9c00dc7947 */ /* 0x000fea000383ffff */
.L_x_58:
[----:B------:R-:W-:-:S07]  /*9280*/  MOV R0, UR6 ;  /* 0x0000000600007c02 */ /* 0x000fce0008000f00 */
.L_x_144:
[----:B--2---:R2:W4:Y:S02]  /*9290*/  SYNCS.PHASECHK.TRANS64.TRYWAIT P0, [R0+URZ], R2 ;  /* 0x00000002000075a7 */ /* 0x00452400080011ff */
[----:B----4-:R-:W-:Y:S05]  /*92a0*/  @!P0 NANOSLEEP.SYNCS 0x989680 ;  /* 0x009896800000895d */ /* 0x010fea0003900000 */
[----:B------:R-:W4:Y:S02]  /*92b0*/  @!P0 SYNCS.PHASECHK.TRANS64 P0, [R0+URZ], R2 ;  /* 0x00000002000085a7 */ /* 0x000f2400080010ff */
[----:B----4-:R-:W-:Y:S05]  /*92c0*/  @!P0 BRA `(.L_x_144) ;  /* 0xfffffffc00f08947 */ /* 0x010fea000383ffff */
[----:B------:R-:W-:Y:S05]  /*92d0*/  BRA `(.L_x_145) ;  /* 0xffffffa400087947 */ /* 0x000fea000383ffff */
.L_x_59:
[----:B------:R-:W-:-:S07]  /*92e0*/  MOV R0, UR6 ;  /* 0x0000000600007c02 */ /* 0x000fce0008000f00 */
.L_x_146:
[----:B-1----:R1:W2:Y:S02]  /*92f0*/  SYNCS.PHASECHK.TRANS64.TRYWAIT P0, [R0+URZ], R3 ;  /* 0x00000003000075a7 */ /* 0x0022a400080011ff */
[----:B--2---:R-:W-:Y:S05]  /*9300*/  @!P0 NANOSLEEP.SYNCS 0x989680 ;  /* 0x009896800000895d */ /* 0x004fea0003900000 */
[----:B------:R-:W2:Y:S02]  /*9310*/  @!P0 SYNCS.PHASECHK.TRANS64 P0, [R0+URZ], R3 ;  /* 0x00000003000085a7 */ /* 0x000ea400080010ff */
[----:B--2---:R-:W-:Y:S05]  /*9320*/  @!P0 BRA `(.L_x_146) ;  /* 0xfffffffc00f08947 */ /* 0x004fea000383ffff */
[----:B------:R-:W-:Y:S05]  /*9330*/  BRA `(.L_x_147) ;  /* 0xffffffa400147947 */ /* 0x000fea000383ffff */
.L_x_60:
[----:B------:R-:W-:-:S07]  /*9340*/  MOV R0, UR6 ;  /* 0x0000000600007c02 */ /* 0x000fce0008000f00 */
.L_x_148:
[----:B-1----:R1:W2:Y:S02]  /*9350*/  SYNCS.PHASECHK.TRANS64.TRYWAIT P0, [R0+URZ], R3 ;  /* 0x00000003000075a7 */ /* 0x0022a400080011ff */
[----:B--2---:R-:W-:Y:S05]  /*9360*/  @!P0 NANOSLEEP.SYNCS 0x989680 ;  /* 0x009896800000895d */ /* 0x004fea0003900000 */
[----:B------:R-:W2:Y:S02]  /*9370*/  @!P0 SYNCS.PHASECHK.TRANS64 P0, [R0+URZ], R3 ;  /* 0x00000003000085a7 */ /* 0x000ea400080010ff */
[----:B--2---:R-:W-:Y:S05]  /*9380*/  @!P0 BRA `(.L_x_148) ;  /* 0xfffffffc00f08947 */ /* 0x004fea000383ffff */
[----:B------:R-:W-:Y:S05]  /*9390*/  BRA `(.L_x_149) ;  /* 0xffffffa400207947 */ /* 0x000fea000383ffff */
.L_x_61:
[----:B-1----:R-:W-:-:S07]  /*93a0*/  MOV R0, UR7 ;  /* 0x0000000700007c02 */ /* 0x002fce0008000f00 */
.L_x_150:
[----:B-1----:R1:W2:Y:S02]  /*93b0*/  SYNCS.PHASECHK.TRANS64.TRYWAIT P0, [R0+URZ], R2 ;  /* 0x00000002000075a7 */ /* 0x0022a400080011ff */
[----:B--2---:R-:W-:Y:S05]  /*93c0*/  @!P0 NANOSLEEP.SYNCS 0x989680 ;  /* 0x009896800000895d */ /* 0x004fea0003900000 */
[----:B------:R-:W2:Y:S02]  /*93d0*/  @!P0 SYNCS.PHASECHK.TRANS64 P0, [R0+URZ], R2 ;  /* 0x00000002000085a7 */ /* 0x000ea400080010ff */
[----:B--2---:R-:W-:Y:S05]  /*93e0*/  @!P0 BRA `(.L_x_150) ;  /* 0xfffffffc00f08947 */ /* 0x004fea000383ffff */
[----:B------:R-:W-:Y:S05]  /*93f0*/  BRA `(.L_x_151) ;  /* 0xffffffa4002c7947 */ /* 0x000fea000383ffff */
.L_x_66:
[----:B--2---:R2:W3:Y:S02]  /*9400*/  SYNCS.PHASECHK.TRANS64.TRYWAIT P0, [R0+URZ+0x70], R2 ;  /* 0x00007002000075a7 */ /* 0x0044e400080011ff */
[----:B---3--:R-:W-:Y:S05]  /*9410*/  @!P0 NANOSLEEP.SYNCS 0x989680 ;  /* 0x009896800000895d */ /* 0x008fea0003900000 */
[----:B------:R-:W3:Y:S02]  /*9420*/  @!P0 SYNCS.PHASECHK.TRANS64 P0, [R0+URZ+0x70], R2 ;  /* 0x00007002000085a7 */ /* 0x000ee400080010ff */
[----:B---3--:R-:W-:Y:S05]  /*9430*/  @!P0 BRA `(.L_x_66) ;  /* 0xfffffffc00f08947 */ /* 0x008fea000383ffff */
[----:B------:R-:W-:Y:S05]  /*9440*/  BRA `(.L_x_152) ;  /* 0xffffffa800387947 */ /* 0x000fea000383ffff */
.L_x_69:
[----:B------:R-:W-:Y:S07]  /*9450*/  MOV R0, UR7 ;  /* 0x0000000700007c02 */ /* 0x000fee0008000f00 */
.L_x_153:
[----:B--2---:R2:W3:Y:S02]  /*9460*/  SYNCS.PHASECHK.TRANS64.TRYWAIT P0, [R0+URZ+0x68], R2 ;  /* 0x00006802000075a7 */ /* 0x0044e400080011ff */
[----:B---3--:R-:W-:Y:S05]  /*9470*/  @!P0 NANOSLEEP.SYNCS 0x989680 ;  /* 0x009896800000895d */ /* 0x008fea0003900000 */
[----:B------:R-:W3:Y:S02]  /*9480*/  @!P0 SYNCS.PHASECHK.TRANS64 P0, [R0+URZ+0x68], R2 ;  /* 0x00006802000085a7 */ /* 0x000ee400080010ff */
[----:B---3--:R-:W-:Y:S05]  /*9490*/  @!P0 BRA `(.L_x_153) ;  /* 0xfffffffc00f08947 */ /* 0x008fea000383ffff */
[----:B------:R-:W-:Y:S05]  /*94a0*/  BRA `(.L_x_68) ;  /* 0xffffffac00187947 */ /* 0x000fea000383ffff */
.L_x_72:
[----:B------:R-:W-:Y:S07]  /*94b0*/  MOV R0, UR7 ;  /* 0x0000000700007c02 */ /* 0x000fee0008000f00 */
.L_x_154:
[----:B-1----:R1:W2:Y:S02]  /*94c0*/  SYNCS.PHASECHK.TRANS64.TRYWAIT P0, [R0+URZ+0x40], R14 ;  /* 0x0000400e000075a7 */ /* 0x0022a400080011ff */
[----:B--2---:R-:W-:Y:S05]  /*94d0*/  @!P0 NANOSLEEP.SYNCS 0x989680 ;  /* 0x009896800000895d */ /* 0x004fea0003900000 */
[----:B------:R-:W2:Y:S02]  /*94e0*/  @!P0 SYNCS.PHASECHK.TRANS64 P0, [R0+URZ+0x40], R14 ;  /* 0x0000400e000085a7 */ /* 0x000ea400080010ff */
[----:B--2---:R-:W-:Y:S05]  /*94f0*/  @!P0 BRA `(.L_x_154) ;  /* 0xfffffffc00f08947 */ /* 0x004fea000383ffff */
[----:B------:R-:W-:Y:S05]  /*9500*/  BRA `(.L_x_155) ;  /* 0xffffffac00907947 */ /* 0x000fea000383ffff */
.L_x_73:
[----:B------:R-:W-:Y:S07]  /*9510*/  MOV R0, UR7 ;  /* 0x0000000700007c02 */ /* 0x000fee0008000f00 */
.L_x_156:
[----:B-1----:R1:W2:Y:S02]  /*9520*/  SYNCS.PHASECHK.TRANS64.TRYWAIT P0, [R0+URZ+0x48], R14 ;  /* 0x0000480e000075a7 */ /* 0x0022a400080011ff */
[----:B--2---:R-:W-:Y:S05]  /*9530*/  @!P0 NANOSLEEP.SYNCS 0x989680 ;  /* 0x009896800000895d */ /* 0x004fea0003900000 */
[----:B------:R-:W2:Y:S02]  /*9540*/  @!P0 SYNCS.PHASECHK.TRANS64 P0, [R0+URZ+0x48], R14 ;  /* 0x0000480e000085a7 */ /* 0x000ea400080010ff */
[----:B--2---:R-:W-:Y:S05]  /*9550*/  @!P0 BRA `(.L_x_156) ;  /* 0xfffffffc00f08947 */ /* 0x004fea000383ffff */
[----:B------:R-:W-:Y:S05]  /*9560*/  BRA `(.L_x_157) ;  /* 0xffffffac00c87947 */ /* 0x000fea000383ffff */
.L_x_74:
[----:B------:R-:W-:Y:S07]  /*9570*/  MOV R0, UR7 ;  /* 0x0000000700007c02 */ /* 0x000fee0008000f00 */
.L_x_158:
[----:B-1----:R1:W2:Y:S02]  /*9580*/  SYNCS.PHASECHK.TRANS64.TRYWAIT P0, [R0+URZ+0x50], R14 ;  /* 0x0000500e000075a7 */ /* 0x0022a400080011ff */
[----:B--2---:R-:W-:Y:S05]  /*9590*/  @!P0 NANOSLEEP.SYNCS 0x989680 ;  /* 0x009896800000895d */ /* 0x004fea0003900000 */
[----:B------:R-:W2:Y:S02]  /*95a0*/  @!P0 SYNCS.PHASECHK.TRANS64 P0, [R0+URZ+0x50], R14 ;  /* 0x0000500e000085a7 */ /* 0x000ea400080010ff */
[----:B--2---:R-:W-:Y:S05]  /*95b0*/  @!P0 BRA `(.L_x_158) ;  /* 0xfffffffc00f08947 */ /* 0x004fea000383ffff */
[----:B------:R-:W-:Y:S05]  /*95c0*/  BRA `(.L_x_159) ;  /* 0xffffffb0000c7947 */ /* 0x000fea000383ffff */
.L_x_75:
[----:B------:R-:W-:Y:S07]  /*95d0*/  MOV R0, UR7 ;  /* 0x0000000700007c02 */ /* 0x000fee0008000f00 */
.L_x_160:
[----:B-1----:R1:W2:Y:S02]  /*95e0*/  SYNCS.PHASECHK.TRANS64.TRYWAIT P0, [R0+URZ+0x58], R14 ;  /* 0x0000580e000075a7 */ /* 0x0022a400080011ff */
[----:B--2---:R-:W-:Y:S05]  /*95f0*/  @!P0 NANOSLEEP.SYNCS 0x989680 ;  /* 0x009896800000895d */ /* 0x004fea0003900000 */
[----:B------:R-:W2:Y:S02]  /*9600*/  @!P0 SYNCS.PHASECHK.TRANS64 P0, [R0+URZ+0x58], R14 ;  /* 0x0000580e000085a7 */ /* 0x000ea400080010ff */
[----:B--2---:R-:W-:Y:S05]  /*9610*/  @!P0 BRA `(.L_x_160) ;  /* 0xfffffffc00f08947 */ /* 0x004fea000383ffff */
[----:B------:R-:W-:Y:S05]  /*9620*/  BRA `(.L_x_161) ;  /* 0xffffffb000907947 */ /* 0x000fea000383ffff */
.L_x_77:
[----:B------:R-:W-:-:S07]  /*9630*/  MOV R0, UR7 ;  /* 0x0000000700007c02 */ /* 0x000fce0008000f00 */
.L_x_162:
[----:B-1----:R1:W3:Y:S02]  /*9640*/  SYNCS.PHASECHK.TRANS64.TRYWAIT P0, [R0+URZ+0x40], R2 ;  /* 0x00004002000075a7 */ /* 0x0022e400080011ff */
[----:B---3--:R-:W-:Y:S05]  /*9650*/  @!P0 NANOSLEEP.SYNCS 0x989680 ;  /* 0x009896800000895d */ /* 0x008fea0003900000 */
[----:B------:R-:W3:Y:S02]  /*9660*/  @!P0 SYNCS.PHASECHK.TRANS64 P0, [R0+URZ+0x40], R2 ;  /* 0x00004002000085a7 */ /* 0x000ee400080010ff */
[----:B---3--:R-:W-:Y:S05]  /*9670*/  @!P0 BRA `(.L_x_162) ;  /* 0xfffffffc00f08947 */ /* 0x008fea000383ffff */
[----:B------:R-:W-:Y:S05]  /*9680*/  BRA `(.L_x_163) ;  /* 0xffffffb400007947 */ /* 0x000fea000383ffff */
.L_x_78:
[----:B-1----:R-:W-:-:S07]  /*9690*/  MOV R0, UR7 ;  /* 0x0000000700007c02 */ /* 0x002fce0008000f00 */
.L_x_164:
[----:B-1----:R1:W3:Y:S02]  /*96a0*/  SYNCS.PHASECHK.TRANS64.TRYWAIT P0, [R0+URZ+0x48], R2 ;  /* 0x00004802000075a7 */ /* 0x0022e400080011ff */
[----:B---3--:R-:W-:Y:S05]  /*96b0*/  @!P0 NANOSLEEP.SYNCS 0x989680 ;  /* 0x009896800000895d */ /* 0x008fea0003900000 */
[----:B------:R-:W3:Y:S02]  /*96c0*/  @!P0 SYNCS.PHASECHK.TRANS64 P0, [R0+URZ+0x48], R2 ;  /* 0x00004802000085a7 */ /* 0x000ee400080010ff */
[----:B---3--:R-:W-:Y:S05]  /*96d0*/  @!P0 BRA `(.L_x_164) ;  /* 0xfffffffc00f08947 */ /* 0x008fea000383ffff */
[----:B------:R-:W-:Y:S05]  /*96e0*/  BRA `(.L_x_165) ;  /* 0xffffffb000f07947 */ /* 0x000fea000383ffff */
.L_x_79:
[----:B-1----:R-:W-:-:S07]  /*96f0*/  MOV R0, UR7 ;  /* 0x0000000700007c02 */ /* 0x002fce0008000f00 */
.L_x_166:
[----:B-1----:R1:W3:Y:S02]  /*9700*/  SYNCS.PHASECHK.TRANS64.TRYWAIT P0, [R0+URZ+0x50], R2 ;  /* 0x00005002000075a7 */ /* 0x0022e400080011ff */
[----:B---3--:R-:W-:Y:S05]  /*9710*/  @!P0 NANOSLEEP.SYNCS 0x989680 ;  /* 0x009896800000895d */ /* 0x008fea0003900000 */
[----:B------:R-:W3:Y:S02]  /*9720*/  @!P0 SYNCS.PHASECHK.TRANS64 P0, [R0+URZ+0x50], R2 ;  /* 0x00005002000085a7 */ /* 0x000ee400080010ff */
[----:B---3--:R-:W-:Y:S05]  /*9730*/  @!P0 BRA `(.L_x_166) ;  /* 0xfffffffc00f08947 */ /* 0x008fea000383ffff */
[----:B------:R-:W-:Y:S05]  /*9740*/  BRA `(.L_x_167) ;  /* 0xffffffb000e07947 */ /* 0x000fea000383ffff */
.L_x_81:
[----:B--2---:R2:W4:Y:S02]  /*9750*/  SYNCS.PHASECHK.TRANS64.TRYWAIT P0, [R0+URZ+0x70], R2 ;  /* 0x00007002000075a7 */ /* 0x00452400080011ff */
[----:B----4-:R-:W-:Y:S05]  /*9760*/  @!P0 NANOSLEEP.SYNCS 0x989680 ;  /* 0x009896800000895d */ /* 0x010fea0003900000 */
[----:B------:R-:W4:Y:S02]  /*9770*/  @!P0 SYNCS.PHASECHK.TRANS64 P0, [R0+URZ+0x70], R2 ;  /* 0x00007002000085a7 */ /* 0x000f2400080010ff */
[----:B----4-:R-:W-:Y:S05]  /*9780*/  @!P0 BRA `(.L_x_81) ;  /* 0xfffffffc00f08947 */ /* 0x010fea000383ffff */
[----:B------:R-:W-:Y:S05]  /*9790*/  BRA `(.L_x_168) ;  /* 0xffffffb400a87947 */ /* 0x000fea000383ffff */
.L_x_92:
[----:B-1----:R-:W-:Y:S04]  /*97a0*/  MOV R2, UR48 ;  /* 0x0000003000027c02 */ /* 0x002fe80008000f00 */
[----:B------:R1:W3:Y:S03]  /*97b0*/  SYNCS.PHASECHK.TRANS64.TRYWAIT P1, [R2+URZ+0x20], R3 ;  /* 0x00002003020075a7 */ /* 0x0002e600080211ff */
[----:B---3--:R-:W-:Y:S05]  /*97c0*/  @!P1 NANOSLEEP.SYNCS 0x989680 ;  /* 0x009896800000995d */ /* 0x008fea0003900000 */
[----:B------:R-:W3:Y:S02]  /*97d0*/  @!P1 SYNCS.PHASECHK.TRANS64 P1, [R2+URZ+0x20], R3 ;  /* 0x00002003020095a7 */ /* 0x000ee400080210ff */
[----:B---3--:R-:W-:Y:S05]  /*97e0*/  @!P1 BRA `(.L_x_92) ;  /* 0xfffffffc00ec9947 */ /* 0x008fea000383ffff */
[----:B------:R-:W-:Y:S05]  /*97f0*/  BRA `(.L_x_91) ;  /* 0xffffffc000b47947 */ /* 0x000fea000383ffff */
.L_x_94:
[----:B-1----:R1:W4:Y:S02]  /*9800*/  SYNCS.PHASECHK.TRANS64.TRYWAIT P0, [R64+URZ+0x90], R0 ;  /* 0x00009000400075a7 */ /* 0x00232400080011ff */
[----:B----4-:R-:W-:Y:S05]  /*9810*/  @!P0 NANOSLEEP.SYNCS 0x989680 ;  /* 0x009896800000895d */ /* 0x010fea0003900000 */
[----:B------:R-:W4:Y:S02]  /*9820*/  @!P0 SYNCS.PHASECHK.TRANS64 P0, [R64+URZ+0x90], R0 ;  /* 0x00009000400085a7 */ /* 0x000f2400080010ff */
[----:B----4-:R-:W-:Y:S05]  /*9830*/  @!P0 BRA `(.L_x_94) ;  /* 0xfffffffc00f08947 */ /* 0x010fea000383ffff */
[----:B------:R-:W-:Y:S05]  /*9840*/  BRA `(.L_x_93) ;  /* 0xffffffc000dc7947 */ /* 0x000fea000383ffff */
.L_x_103:
[----:B--2---:R2:W4:Y:S02]  /*9850*/  SYNCS.PHASECHK.TRANS64.TRYWAIT P0, [R2+URZ+0x20], R0 ;  /* 0x00002000020075a7 */ /* 0x00452400080011ff */
[----:B----4-:R-:W-:Y:S05]  /*9860*/  @!P0 NANOSLEEP.SYNCS 0x989680 ;  /* 0x009896800000895d */ /* 0x010fea0003900000 */
[----:B------:R-:W4:Y:S02]  /*9870*/  @!P0 SYNCS.PHASECHK.TRANS64 P0, [R2+URZ+0x20], R0 ;  /* 0x00002000020085a7 */ /* 0x000f2400080010ff */
[----:B----4-:R-:W-:Y:S05]  /*9880*/  @!P0 BRA `(.L_x_103) ;  /* 0xfffffffc00f08947 */ /* 0x010fea000383ffff */
[----:B------:R-:W-:Y:S05]  /*9890*/  BRA `(.L_x_102) ;  /* 0xffffffcc00b87947 */ /* 0x000fea000383ffff */
.L_x_111:
[----:B--2---:R2:W4:Y:S02]  /*98a0*/  SYNCS.PHASECHK.TRANS64.TRYWAIT P0, [R0+URZ+0x20], R6 ;  /* 0x00002006000075a7 */ /* 0x00452400080011ff */
[----:B----4-:R-:W-:Y:S05]  /*98b0*/  @!P0 NANOSLEEP.SYNCS 0x989680 ;  /* 0x009896800000895d */ /* 0x010fea0003900000 */
[----:B------:R-:W4:Y:S02]  /*98c0*/  @!P0 SYNCS.PHASECHK.TRANS64 P0, [R0+URZ+0x20], R6 ;  /* 0x00002006000085a7 */ /* 0x000f2400080010ff */
[----:B----4-:R-:W-:Y:S05]  /*98d0*/  @!P0 BRA `(.L_x_111) ;  /* 0xfffffffc00f08947 */ /* 0x010fea000383ffff */
[----:B------:R-:W-:Y:S05]  /*98e0*/  BRA `(.L_x_110) ;  /* 0xffffffd800b87947 */ /* 0x000fea000383ffff */
.L_x_119:
[----:B--2---:R2:W4:Y:S02]  /*98f0*/  SYNCS.PHASECHK.TRANS64.TRYWAIT P0, [R0+URZ+0x20], R5 ;  /* 0x00002005000075a7 */ /* 0x00452400080011ff */
[----:B----4-:R-:W-:Y:S05]  /*9900*/  @!P0 NANOSLEEP.SYNCS 0x989680 ;  /* 0x009896800000895d */ /* 0x010fea0003900000 */
[----:B------:R-:W4:Y:S02]  /*9910*/  @!P0 SYNCS.PHASECHK.TRANS64 P0, [R0+URZ+0x20], R5 ;  /* 0x00002005000085a7 */ /* 0x000f2400080010ff */
[----:B----4-:R-:W-:Y:S05]  /*9920*/  @!P0 BRA `(.L_x_119) ;  /* 0xfffffffc00f08947 */ /* 0x010fea000383ffff */
[----:B------:R-:W-:Y:S05]  /*9930*/  BRA `(.L_x_118) ;  /* 0xffffffe400b87947 */ /* 0x000fea000383ffff */
        .weak           $__internal_0_$__cuda_sm10x_tcgen05_guardrail_trap_col_being_dealloced_not_returned_by_alloc
        .type           $__internal_0_$__cuda_sm10x_tcgen05_guardrail_trap_col_being_dealloced_not_returned_by_alloc,@function
        .size           $__internal_0_$__cuda_sm10x_tcgen05_guardrail_trap_col_being_dealloced_not_returned_by_alloc,($__internal_1_$__cuda_sm10x_tcgen05_guardrail_trap_phase_invalid_during_alloc - $__internal_0_$__cuda_sm10x_tcgen05_guardrail_trap_col_being_dealloced_not_returned_by_alloc)
$__internal_0_$__cuda_sm10x_tcgen05_guardrail_trap_col_being_dealloced_not_returned_by_alloc:
[----:B------:R-:W-:Y:S05]  /*9940*/  BPT.TRAP 0x1 ;  /* 0x000000040000795c */ /* 0x000fea0000300000 */
[----:B------:R-:W-:-:S04]  /*9950*/  HFMA2 R3, -RZ, RZ, 0, 0 ;  /* 0x00000000ff037431 */ /* 0x000fc800000001ff */
[----:B------:R-:W-:Y:S05]  /*9960*/  RET.REL.NODEC R2 `(_ZN7cutlass13device_kernelINS_4gemm6kernel13GemmUniversalIN4cute5tupleIJiiiiEEENS1_10collective13CollectiveMmaINS1_35MainloopSm100TmaUmmaWarpSpecializedILi2ELi2ELi4ENS5_IJNS4_1CILi1EEESB_SB_EEEEENS5_IJNSA_ILi128EEESE_SE_EEENS_6half_tENS5_IJlSB_lEEESG_SH_NS4_8TiledMMAINS4_8MMA_AtomIJNS4_20SM100_MMA_F16BF16_SSISG_SG_fLi128ELi128ELNS4_4UMMA5MajorE0ELSM_0ELNSL_7ScaleInE0ELSN_0EEEEEENS4_6LayoutISC_NS5_IJNSA_ILi0EEESR_SR_EEEEENS5_IJNS4_10UnderscoreESU_SU_EEEEENS4_13SM90_TMA_LOADENS4_14ComposedLayoutINS4_7SwizzleILi3ELi4ELi3EEENS4_18smem_ptr_flag_bitsILi16EEENSQ_INS5_IJNSA_ILi8EEENSA_ILi64EEEEEENS5_IJS14_SB_EEEEEEEvNS4_8identityESX_S18_vS19_EENS_8epilogue10collective18CollectiveEpilogueINS1B_23Sm100TmaWarpSpecializedILi4ELi2ELi32ELb1ELb0EEEJSF_NS5_IJNSQ_ISE_SB_EENSQ_INSA_ILi32EEESB_EEEEESG_SH_SG_SH_NS1B_6fusion15FusionCallbacksIS1F_NS1K_17LinearCombinationISG_fSG_fLNS_15FloatRoundStyleE2EEESF_S1J_JEEENS4_5SM1004TMEM4LOAD26SM100_TMEM_LOAD_32dp32b32xESX_NSY_INSZ_ILi2ELi4ELi3EEES12_NSQ_INS5_IJS13_S1H_EEENS5_IJS1H_SB_EEEEEEENS4_39AutoVectorizingCopyWithAssumedAlignmentILi128EEENS4_14SM90_TMA_STOREES1Y_S20_S20_EEEvvEEEEvNT_6ParamsE) ;  /* 0xffffff6402a47950 */ /* 0x000fea0003c3ffff */
        .weak           $__internal_1_$__cuda_sm10x_tcgen05_guardrail_trap_phase_invalid_during_alloc
        .type           $__internal_1_$__cuda_sm10x_tcgen05_guardrail_trap_phase_invalid_during_alloc,@function
        .size           $__internal_1_$__cuda_sm10x_tcgen05_guardrail_trap_phase_invalid_during_alloc,($__internal_2_$__cuda_sm10x_tcgen05_guardrail_trap_unallocated_columns_being_dealloced - $__internal_1_$__cuda_sm10x_tcgen05_guardrail_trap_phase_invalid_during_alloc)
$__internal_1_$__cuda_sm10x_tcgen05_guardrail_trap_phase_invalid_during_alloc:
[----:B------:R-:W-:Y:S05]  /*9970*/  BPT.TRAP 0x1 ;  /* 0x000000040000795c */ /* 0x000fea0000300000 */
[----:B------:R-:W-:-:S04]  /*9980*/  MOV R3, 0x0 ;  /* 0x0000000000037802 */ /* 0x000fc80000000f00 */
[----:B------:R-:W-:Y:S05]  /*9990*/  RET.REL.NODEC R2 `(_ZN7cutlass13device_kernelINS_4gemm6kernel13GemmUniversalIN4cute5tupleIJiiiiEEENS1_10collective13CollectiveMmaINS1_35MainloopSm100TmaUmmaWarpSpecializedILi2ELi2ELi4ENS5_IJNS4_1CILi1EEESB_SB_EEEEENS5_IJNSA_ILi128EEESE_SE_EEENS_6half_tENS5_IJlSB_lEEESG_SH_NS4_8TiledMMAINS4_8MMA_AtomIJNS4_20SM100_MMA_F16BF16_SSISG_SG_fLi128ELi128ELNS4_4UMMA5MajorE0ELSM_0ELNSL_7ScaleInE0ELSN_0EEEEEENS4_6LayoutISC_NS5_IJNSA_ILi0EEESR_SR_EEEEENS5_IJNS4_10UnderscoreESU_SU_EEEEENS4_13SM90_TMA_LOADENS4_14ComposedLayoutINS4_7SwizzleILi3ELi4ELi3EEENS4_18smem_ptr_flag_bitsILi16EEENSQ_INS5_IJNSA_ILi8EEENSA_ILi64EEEEEENS5_IJS14_SB_EEEEEEEvNS4_8identityESX_S18_vS19_EENS_8epilogue10collective18CollectiveEpilogueINS1B_23Sm100TmaWarpSpecializedILi4ELi2ELi32ELb1ELb0EEEJSF_NS5_IJNSQ_ISE_SB_EENSQ_INSA_ILi32EEESB_EEEEESG_SH_SG_SH_NS1B_6fusion15FusionCallbacksIS1F_NS1K_17LinearCombinationISG_fSG_fLNS_15FloatRoundStyleE2EEESF_S1J_JEEENS4_5SM1004TMEM4LOAD26SM100_TMEM_LOAD_32dp32b32xESX_NSY_INSZ_ILi2ELi4ELi3EEES12_NSQ_INS5_IJS13_S1H_EEENS5_IJS1H_SB_EEEEEEENS4_39AutoVectorizingCopyWithAssumedAlignmentILi128EEENS4_14SM90_TMA_STOREES1Y_S20_S20_EEEvvEEEEvNT_6ParamsE) ;  /* 0xffffff6402987950 */ /* 0x000fea0003c3ffff */
        .weak           $__internal_2_$__cuda_sm10x_tcgen05_guardrail_trap_unallocated_columns_being_dealloced
        .type           $__internal_2_$__cuda_sm10x_tcgen05_guardrail_trap_unallocated_columns_being_dealloced,@function
        .size           $__internal_2_$__cuda_sm10x_tcgen05_guardrail_trap_unallocated_columns_being_dealloced,(.L_x_170 - $__internal_2_$__cuda_sm10x_tcgen05_guardrail_trap_unallocated_columns_being_dealloced)
$__internal_2_$__cuda_sm10x_tcgen05_guardrail_trap_unallocated_columns_being_dealloced:
[----:B------:R-:W-:Y:S05]  /*99a0*/  BPT.TRAP 0x1 ;  /* 0x000000040000795c */ /* 0x000fea0000300000 */
[----:B------:R-:W-:-:S04]  /*99b0*/  HFMA2 R3, -RZ, RZ, 0, 0 ;  /* 0x00000000ff037431 */ /* 0x000fc800000001ff */
[----:B------:R-:W-:Y:S05]  /*99c0*/  RET.REL.NODEC R2 `(_ZN7cutlass13device_kernelINS_4gemm6kernel13GemmUniversalIN4cute5tupleIJiiiiEEENS1_10collective13CollectiveMmaINS1_35MainloopSm100TmaUmmaWarpSpecializedILi2ELi2ELi4ENS5_IJNS4_1CILi1EEESB_SB_EEEEENS5_IJNSA_ILi128EEESE_SE_EEENS_6half_tENS5_IJlSB_lEEESG_SH_NS4_8TiledMMAINS4_8MMA_AtomIJNS4_20SM100_MMA_F16BF16_SSISG_SG_fLi128ELi128ELNS4_4UMMA5MajorE0ELSM_0ELNSL_7ScaleInE0ELSN_0EEEEEENS4_6LayoutISC_NS5_IJNSA_ILi0EEESR_SR_EEEEENS5_IJNS4_10UnderscoreESU_SU_EEEEENS4_13SM90_TMA_LOADENS4_14ComposedLayoutINS4_7SwizzleILi3ELi4ELi3EEENS4_18smem_ptr_flag_bitsILi16EEENSQ_INS5_IJNSA_ILi8EEENSA_ILi64EEEEEENS5_IJS14_SB_EEEEEEEvNS4_8identityESX_S18_vS19_EENS_8epilogue10collective18CollectiveEpilogueINS1B_23Sm100TmaWarpSpecializedILi4ELi2ELi32ELb1ELb0EEEJSF_NS5_IJNSQ_ISE_SB_EENSQ_INSA_ILi32EEESB_EEEEESG_SH_SG_SH_NS1B_6fusion15FusionCallbacksIS1F_NS1K_17LinearCombinationISG_fSG_fLNS_15FloatRoundStyleE2EEESF_S1J_JEEENS4_5SM1004TMEM4LOAD26SM100_TMEM_LOAD_32dp32b32xESX_NSY_INSZ_ILi2ELi4ELi3EEES12_NSQ_INS5_IJS13_S1H_EEENS5_IJS1H_SB_EEEEEEENS4_39AutoVectorizingCopyWithAssumedAlignmentILi128EEENS4_14SM90_TMA_STOREES1Y_S20_S20_EEEvvEEEEvNT_6ParamsE) ;  /* 0xffffff64028c7950 */ /* 0x000fea0003c3ffff */
.L_x_169:
[----:B------:R-:W-:-:S00]  /*99d0*/  BRA `(.L_x_169) ;  /* 0xfffffffc00fc7947 */ /* 0x000fc0000383ffff */
[----:B------:R-:W-:-:S00]  /*99e0*/  NOP ;  /* 0x0000000000007918 */ /* 0x000fc00000000000 */
        /* <DEDUP_REMOVED lines=9> */
.L_x_170:


//--------------------- .nv.global.init           --------------------------
	.section	.nv.global.init,"aw",@progbits
.nv.global.init:
	.type		$str$27,@object
	.size		$str$27,($str$28 - $str$27)
$str$27:
        /*0000*/ 	.byte	0x28, 0x61, 0x64, 0x64, 0x72, 0x65, 0x73, 0x73, 0x20, 0x26, 0x20, 0x6d, 0x61, 0x73, 0x6b, 0x29
        /*0010*/ 	.byte	0x20, 0x3d, 0x3d, 0x20, 0x30, 0x00
	.type		$str$28,@object
	.size		$str$28,($str$26 - $str$28)
$str$28:
        /*0016*/ 	.byte	0x2f, 0x74, 0x6d, 0x70, 0x2f, 0x63, 0x75, 0x74, 0x6c, 0x61, 0x73, 0x73, 0x5f, 0x73, 0x77, 0x65
        /*0026*/ 	.byte	0x65, 0x70, 0x5f, 0x73, 0x72, 0x63, 0x2f, 0x69, 0x6e, 0x63, 0x6c, 0x75, 0x64, 0x65, 0x2f, 0x63
        /*0036*/ 	.byte	0x75, 0x74, 0x65, 0x2f, 0x70, 0x6f, 0x69, 0x6e, 0x74, 0x65, 0x72, 0x5f, 0x66, 0x6c, 0x61, 0x67
        /*0046*/ 	.byte	0x67, 0x65, 0x64, 0x2e, 0x68, 0x70, 0x70, 0x00
	.type		$str$26,@object
	.size		$str$26,($str$25 - $str$26)
$str$26:
        /*004e*/ 	.byte	0x2f, 0x74, 0x6d, 0x70, 0x2f, 0x63, 0x75, 0x74, 0x6c, 0x61, 0x73, 0x73, 0x5f, 0x73, 0x77, 0x65
        /*005e*/ 	.byte	0x65, 0x70, 0x5f, 0x73, 0x72, 0x63, 0x2f, 0x69, 0x6e, 0x63, 0x6c, 0x75, 0x64, 0x65, 0x2f, 0x63
        /*006e*/ 	.byte	0x75, 0x74, 0x65, 0x2f, 0x61, 0x74, 0x6f, 0x6d, 0x2f, 0x63, 0x6f, 0x70, 0x79, 0x5f, 0x74, 0x72
        /*007e*/ 	.byte	0x61, 0x69, 0x74, 0x73, 0x5f, 0x73, 0x6d, 0x31, 0x30, 0x30, 0x2e, 0x68, 0x70, 0x70, 0x00
	.type		$str$25,@object
	.size		$str$25,(__unnamed_1 - $str$25)
$str$25:
        /*008d*/ 	.byte	0x28, 0x28, 0x75, 0x69, 0x6e, 0x74, 0x33, 0x32, 0x5f, 0x74, 0x28, 0x74, 0x68, 0x72, 0x65, 0x61
        /*009d*/ 	.byte	0x64, 0x49, 0x64, 0x78, 0x2e, 0x78, 0x29, 0x20, 0x2f, 0x20, 0x33, 0x32, 0x29, 0x20, 0x25, 0x20
        /*00ad*/ 	.byte	0x34, 0x29, 0x20, 0x3d, 0x3d, 0x20, 0x28, 0x28, 0x28, 0x74, 0x6d, 0x65, 0x6d, 0x5f, 0x61, 0x64
        /*00bd*/ 	.byte	0x64, 0x72, 0x20, 0x3e, 0x3e, 0x20, 0x31, 0x36, 0x29, 0x20, 0x2f, 0x20, 0x33, 0x32, 0x29, 0x20
        /*00cd*/ 	.byte	0x25, 0x20, 0x34, 0x29, 0x00
	.type		__unnamed_1,@object
	.size		__unnamed_1,(__unnamed_2 - __unnamed_1)
__unnamed_1:
        /*00d2*/ 	.byte	0x61, 0x75, 0x74, 0x6f, 0x20, 0x63, 0x75, 0x74, 0x65, 0x3a, 0x3a, 0x61, 0x73, 0x5f, 0x70, 0x6f
        /* <DEDUP_REMOVED lines=24> */
        /*0262*/ 	.byte	0x3e, 0x3e, 0x3e, 0x3e, 0x5d, 0x00
	.type		__unnamed_2,@object
	.size		__unnamed_2,(.L_2 - __unnamed_2)
__unnamed_2:
        /* <DEDUP_REMOVED lines=42> */
        /*0508*/ 	.byte	0x3e, 0x3e, 0x5d, 0x00
.L_2:


//--------------------- .nv.shared._ZN7cutlass13device_kernelINS_4gemm6kernel13GemmUniversalIN4cute5tupleIJiiiiEEENS1_10collective13CollectiveMmaINS1_35MainloopSm100TmaUmmaWarpSpecializedILi2ELi2ELi4ENS5_IJNS4_1CILi1EEESB_SB_EEEEENS5_IJNSA_ILi128EEESE_SE_EEENS_6half_tENS5_IJlSB_lEEESG_SH_NS4_8TiledMMAINS4_8MMA_AtomIJNS4_20SM100_MMA_F16BF16_SSISG_SG_fLi128ELi128ELNS4_4UMMA5MajorE0ELSM_0ELNSL_7ScaleInE0ELSN_0EEEEEENS4_6LayoutISC_NS5_IJNSA_ILi0EEESR_SR_EEEEENS5_IJNS4_10UnderscoreESU_SU_EEEEENS4_13SM90_TMA_LOADENS4_14ComposedLayoutINS4_7SwizzleILi3ELi4ELi3EEENS4_18smem_ptr_flag_bitsILi16EEENSQ_INS5_IJNSA_ILi8EEENSA_ILi64EEEEEENS5_IJS14_SB_EEEEEEEvNS4_8identityESX_S18_vS19_EENS_8epilogue10collective18CollectiveEpilogueINS1B_23Sm100TmaWarpSpecializedILi4ELi2ELi32ELb1ELb0EEEJSF_NS5_IJNSQ_ISE_SB_EENSQ_INSA_ILi32EEESB_EEEEESG_SH_SG_SH_NS1B_6fusion15FusionCallbacksIS1F_NS1K_17LinearCombinationISG_fSG_fLNS_15FloatRoundStyleE2EEESF_S1J_JEEENS4_5SM1004TMEM4LOAD26SM100_TMEM_LOAD_32dp32b32xESX_NSY_INSZ_ILi2ELi4ELi3EEES12_NSQ_INS5_IJS13_S1H_EEENS5_IJS1H_SB_EEEEEEENS4_39AutoVectorizingCopyWithAssumedAlignmentILi128EEENS4_14SM90_TMA_STOREES1Y_S20_S20_EEEvvEEEEvNT_6ParamsE --------------------------
	.section	.nv.shared._ZN7cutlass13device_kernelINS_4gemm6kernel13GemmUniversalIN4cute5tupleIJiiiiEEENS1_10collective13CollectiveMmaINS1_35MainloopSm100TmaUmmaWarpSpecializedILi2ELi2ELi4ENS5_IJNS4_1CILi1EEESB_SB_EEEEENS5_IJNSA_ILi128EEESE_SE_EEENS_6half_tENS5_IJlSB_lEEESG_SH_NS4_8TiledMMAINS4_8MMA_AtomIJNS4_20SM100_MMA_F16BF16_SSISG_SG_fLi128ELi128ELNS4_4UMMA5MajorE0ELSM_0ELNSL_7ScaleInE0ELSN_0EEEEEENS4_6LayoutISC_NS5_IJNSA_ILi0EEESR_SR_EEEEENS5_IJNS4_10UnderscoreESU_SU_EEEEENS4_13SM90_TMA_LOADENS4_14ComposedLayoutINS4_7SwizzleILi3ELi4ELi3EEENS4_18smem_ptr_flag_bitsILi16EEENSQ_INS5_IJNSA_ILi8EEENSA_ILi64EEEEEENS5_IJS14_SB_EEEEEEEvNS4_8identityESX_S18_vS19_EENS_8epilogue10collective18CollectiveEpilogueINS1B_23Sm100TmaWarpSpecializedILi4ELi2ELi32ELb1ELb0EEEJSF_NS5_IJNSQ_ISE_SB_EENSQ_INSA_ILi32EEESB_EEEEESG_SH_SG_SH_NS1B_6fusion15FusionCallbacksIS1F_NS1K_17LinearCombinationISG_fSG_fLNS_15FloatRoundStyleE2EEESF_S1J_JEEENS4_5SM1004TMEM4LOAD26SM100_TMEM_LOAD_32dp32b32xESX_NSY_INSZ_ILi2ELi4ELi3EEES12_NSQ_INS5_IJS13_S1H_EEENS5_IJS1H_SB_EEEEEEENS4_39AutoVectorizingCopyWithAssumedAlignmentILi128EEENS4_14SM90_TMA_STOREES1Y_S20_S20_EEEvvEEEEvNT_6ParamsE,"aw",@nobits
	.sectionflags	@""
	.align	16
	.zero		1024


//--------------------- .nv.shared.reserved.0     --------------------------
	.section	.nv.shared.reserved.0,"aw",@nobits
	.weak		__nv_reservedSMEM_offset_0_alias
	.size		__nv_reservedSMEM_offset_0_alias, 0, 64
	.other		__nv_reservedSMEM_offset_0_alias,@"STO_CUDA_RESERVED_SHARED STV_DEFAULT"
__nv_reservedSMEM_offset_0_alias:
	.zero		0
.nv.shared.reserved.0:
	.zero		64
	.weak		__nv_reservedSMEM_tcgen05_partition
	.type		__nv_reservedSMEM_tcgen05_partition,@object
	.size		__nv_reservedSMEM_tcgen05_partition,(.L_0 - __nv_reservedSMEM_tcgen05_partition)
__nv_reservedSMEM_tcgen05_partition:
	.zero		32
.L_0:


//--------------------- .nv.global                --------------------------
	.section	.nv.global,"aw",@nobits
.nv.global:
	.type		_ZN40_INTERNAL_7b018922_4_k_cu_9d91f79b_291904cute1_E,@object
	.size		_ZN40_INTERNAL_7b018922_4_k_cu_9d91f79b_291904cute1_E,(_ZN40_INTERNAL_7b018922_4_k_cu_9d91f79b_291904cuda3std3__45__cpo6cbeginE - _ZN40_INTERNAL_7b018922_4_k_cu_9d91f79b_291904cute1_E)
_ZN40_INTERNAL_7b018922_4_k_cu_9d91f79b_291904cute1_E:
	.zero		1
	.type		_ZN40_INTERNAL_7b018922_4_k_cu_9d91f79b_291904cuda3std3__45__cpo6cbeginE,@object
	.size		_ZN40_INTERNAL_7b018922_4_k_cu_9d91f79b_291904cuda3std3__45__cpo6cbeginE,(_ZN40_INTERNAL_7b018922_4_k_cu_9d91f79b_291904cuda3std3__48in_placeE - _ZN40_INTERNAL_7b018922_4_k_cu_9d91f79b_291904cuda3std3__45__cpo6cbeginE)
_ZN40_INTERNAL_7b018922_4_k_cu_9d91f79b_291904cuda3std3__45__cpo6cbeginE:
	.zero		1
	.type		_ZN40_INTERNAL_7b018922_4_k_cu_9d91f79b_291904cuda3std3__48in_placeE,@object
	.size		_ZN40_INTERNAL_7b018922_4_k_cu_9d91f79b_291904cuda3std3__48in_placeE,(_ZN40_INTERNAL_7b018922_4_k_cu_9d91f79b_291904cuda3std6ranges3__45__cpo9iter_moveE - _ZN40_INTERNAL_7b018922_4_k_cu_9d91f79b_291904cuda3std3__48in_placeE)
_ZN40_INTERNAL_7b018922_4_k_cu_9d91f79b_291904cuda3std3__48in_placeE:
	.zero		1
	.type		_ZN40_INTERNAL_7b018922_4_k_cu_9d91f79b_291904cuda3std6ranges3__45__cpo9iter_moveE,@object
	.size		_ZN40_INTERNAL_7b018922_4_k_cu_9d91f79b_291904cuda3std6ranges3__45__cpo9iter_moveE,(_ZN40_INTERNAL_7b018922_4_k_cu_9d91f79b_291904cuda3std3__45__cpo5beginE - _ZN40_INTERNAL_7b018922_4_k_cu_9d91f79b_291904cuda3std6ranges3__45__cpo9iter_moveE)
_ZN40_INTERNAL_7b018922_4_k_cu_9d91f79b_291904cuda3std6ranges3__45__cpo9iter_moveE:
	.zero		1
	.type		_ZN40_INTERNAL_7b018922_4_k_cu_9d91f79b_291904cuda3std3__45__cpo5beginE,@object
	.size		_ZN40_INTERNAL_7b018922_4_k_cu_9d91f79b_291904cuda3std3__45__cpo5beginE,(_ZN40_INTERNAL_7b018922_4_k_cu_9d91f79b_291904cuda3std3__442_GLOBAL__N__7b018922_4_k_cu_9d91f79b_291906ignoreE - _ZN40_INTERNAL_7b018922_4_k_cu_9d91f79b_291904cuda3std3__45__cpo5beginE)
_ZN40_INTERNAL_7b018922_4_k_cu_9d91f79b_291904cuda3std3__45__cpo5beginE:
	.zero		1
	.type		_ZN40_INTERNAL_7b018922_4_k_cu_9d91f79b_291904cuda3std3__442_GLOBAL__N__7b018922_4_k_cu_9d91f79b_291906ignoreE,@object
	.size		_ZN40_INTERNAL_7b018922_4_k_cu_9d91f79b_291904cuda3std3__442_GLOBAL__N__7b018922_4_k_cu_9d91f79b_291906ignoreE,(_ZN40_INTERNAL_7b018922_4_k_cu_9d91f79b_291904cute7productE - _ZN40_INTERNAL_7b018922_4_k_cu_9d91f79b_291904cuda3std3__442_GLOBAL__N__7b018922_4_k_cu_9d91f79b_291906ignoreE)
_ZN40_INTERNAL_7b018922_4_k_cu_9d91f79b_291904cuda3std3__442_GLOBAL__N__7b018922_4_k_cu_9d91f79b_291906ignoreE:
	.zero		1
	.type		_ZN40_INTERNAL_7b018922_4_k_cu_9d91f79b_291904cute7productE,@object
	.size		_ZN40_INTERNAL_7b018922_4_k_cu_9d91f79b_291904cute7productE,(_ZN40_INTERNAL_7b018922_4_k_cu_9d91f79b_291904cuda3std3__45__cpo3endE - _ZN40_INTERNAL_7b018922_4_k_cu_9d91f79b_291904cute7productE)
_ZN40_INTERNAL_7b018922_4_k_cu_9d91f79b_291904cute7productE:
	.zero		1
	.type		_ZN40_INTERNAL_7b018922_4_k_cu_9d91f79b_291904cuda3std3__45__cpo3endE,@object
	.size		_ZN40_INTERNAL_7b018922_4_k_cu_9d91f79b_291904cuda3std3__45__cpo3endE,(_ZN40_INTERNAL_7b018922_4_k_cu_9d91f79b_291904cuda3std3__419piecewise_constructE - _ZN40_INTERNAL_7b018922_4_k_cu_9d91f79b_291904cuda3std3__45__cpo3endE)
_ZN40_INTERNAL_7b018922_4_k_cu_9d91f79b_291904cuda3std3__45__cpo3endE:
	.zero		1
	.type		_ZN40_INTERNAL_7b018922_4_k_cu_9d91f79b_291904cuda3std3__419piecewise_constructE,@object
	.size		_ZN40_INTERNAL_7b018922_4_k_cu_9d91f79b_291904cuda3std3__419piecewise_constructE,(_ZN40_INTERNAL_7b018922_4_k_cu_9d91f79b_291904cuda3std3__45__cpo4cendE - _ZN40_INTERNAL_7b018922_4_k_cu_9d91f79b_291904cuda3std3__419piecewise_constructE)
_ZN40_INTERNAL_7b018922_4_k_cu_9d91f79b_291904cuda3std3__419piecewise_constructE:
	.zero		1
	.type		_ZN40_INTERNAL_7b018922_4_k_cu_9d91f79b_291904cuda3std3__45__cpo4cendE,@object
	.size		_ZN40_INTERNAL_7b018922_4_k_cu_9d91f79b_291904cuda3std3__45__cpo4cendE,(_ZN40_INTERNAL_7b018922_4_k_cu_9d91f79b_291904cuda3std6ranges3__45__cpo4swapE - _ZN40_INTERNAL_7b018922_4_k_cu_9d91f79b_291904cuda3std3__45__cpo4cendE)
_ZN40_INTERNAL_7b018922_4_k_cu_9d91f79b_291904cuda3std3__45__cpo4cendE:
	.zero		1
	.type		_ZN40_INTERNAL_7b018922_4_k_cu_9d91f79b_291904cuda3std6ranges3__45__cpo4swapE,@object
	.size		_ZN40_INTERNAL_7b018922_4_k_cu_9d91f79b_291904cuda3std6ranges3__45__cpo4swapE,(.L_10 - _ZN40_INTERNAL_7b018922_4_k_cu_9d91f79b_291904cuda3std6ranges3__45__cpo4swapE)
_ZN40_INTERNAL_7b018922_4_k_cu_9d91f79b_291904cuda3std6ranges3__45__cpo4swapE:
	.zero		1
.L_10:


//--------------------- .nv.constant0._ZN7cutlass13device_kernelINS_4gemm6kernel13GemmUniversalIN4cute5tupleIJiiiiEEENS1_10collective13CollectiveMmaINS1_35MainloopSm100TmaUmmaWarpSpecializedILi2ELi2ELi4ENS5_IJNS4_1CILi1EEESB_SB_EEEEENS5_IJNSA_ILi128EEESE_SE_EEENS_6half_tENS5_IJlSB_lEEESG_SH_NS4_8TiledMMAINS4_8MMA_AtomIJNS4_20SM100_MMA_F16BF16_SSISG_SG_fLi128ELi128ELNS4_4UMMA5MajorE0ELSM_0ELNSL_7ScaleInE0ELSN_0EEEEEENS4_6LayoutISC_NS5_IJNSA_ILi0EEESR_SR_EEEEENS5_IJNS4_10UnderscoreESU_SU_EEEEENS4_13SM90_TMA_LOADENS4_14ComposedLayoutINS4_7SwizzleILi3ELi4ELi3EEENS4_18smem_ptr_flag_bitsILi16EEENSQ_INS5_IJNSA_ILi8EEENSA_ILi64EEEEEENS5_IJS14_SB_EEEEEEEvNS4_8identityESX_S18_vS19_EENS_8epilogue10collective18CollectiveEpilogueINS1B_23Sm100TmaWarpSpecializedILi4ELi2ELi32ELb1ELb0EEEJSF_NS5_IJNSQ_ISE_SB_EENSQ_INSA_ILi32EEESB_EEEEESG_SH_SG_SH_NS1B_6fusion15FusionCallbacksIS1F_NS1K_17LinearCombinationISG_fSG_fLNS_15FloatRoundStyleE2EEESF_S1J_JEEENS4_5SM1004TMEM4LOAD26SM100_TMEM_LOAD_32dp32b32xESX_NSY_INSZ_ILi2ELi4ELi3EEES12_NSQ_INS5_IJS13_S1H_EEENS5_IJS1H_SB_EEEEEEENS4_39AutoVectorizingCopyWithAssumedAlignmentILi128EEENS4_14SM90_TMA_STOREES1Y_S20_S20_EEEvvEEEEvNT_6ParamsE --------------------------
	.section	.nv.constant0._ZN7cutlass13device_kernelINS_4gemm6kernel13GemmUniversalIN4cute5tupleIJiiiiEEENS1_10collective13CollectiveMmaINS1_35MainloopSm100TmaUmmaWarpSpecializedILi2ELi2ELi4ENS5_IJNS4_1CILi1EEESB_SB_EEEEENS5_IJNSA_ILi128EEESE_SE_EEENS_6half_tENS5_IJlSB_lEEESG_SH_NS4_8TiledMMAINS4_8MMA_AtomIJNS4_20SM100_MMA_F16BF16_SSISG_SG_fLi128ELi128ELNS4_4UMMA5MajorE0ELSM_0ELNSL_7ScaleInE0ELSN_0EEEEEENS4_6LayoutISC_NS5_IJNSA_ILi0EEESR_SR_EEEEENS5_IJNS4_10UnderscoreESU_SU_EEEEENS4_13SM90_TMA_LOADENS4_14ComposedLayoutINS4_7SwizzleILi3ELi4ELi3EEENS4_18smem_ptr_flag_bitsILi16EEENSQ_INS5_IJNSA_ILi8EEENSA_ILi64EEEEEENS5_IJS14_SB_EEEEEEEvNS4_8identityESX_S18_vS19_EENS_8epilogue10collective18CollectiveEpilogueINS1B_23Sm100TmaWarpSpecializedILi4ELi2ELi32ELb1ELb0EEEJSF_NS5_IJNSQ_ISE_SB_EENSQ_INSA_ILi32EEESB_EEEEESG_SH_SG_SH_NS1B_6fusion15FusionCallbacksIS1F_NS1K_17LinearCombinationISG_fSG_fLNS_15FloatRoundStyleE2EEESF_S1J_JEEENS4_5SM1004TMEM4LOAD26SM100_TMEM_LOAD_32dp32b32xESX_NSY_INSZ_ILi2ELi4ELi3EEES12_NSQ_INS5_IJS13_S1H_EEENS5_IJS1H_SB_EEEEEEENS4_39AutoVectorizingCopyWithAssumedAlignmentILi128EEENS4_14SM90_TMA_STOREES1Y_S20_S20_EEEvvEEEEvNT_6ParamsE,"a",@progbits
	.sectionflags	@""
	.align	4
.nv.constant0._ZN7cutlass13device_kernelINS_4gemm6kernel13GemmUniversalIN4cute5tupleIJiiiiEEENS1_10collective13CollectiveMmaINS1_35MainloopSm100TmaUmmaWarpSpecializedILi2ELi2ELi4ENS5_IJNS4_1CILi1EEESB_SB_EEEEENS5_IJNSA_ILi128EEESE_SE_EEENS_6half_tENS5_IJlSB_lEEESG_SH_NS4_8TiledMMAINS4_8MMA_AtomIJNS4_20SM100_MMA_F16BF16_SSISG_SG_fLi128ELi128ELNS4_4UMMA5MajorE0ELSM_0ELNSL_7ScaleInE0ELSN_0EEEEEENS4_6LayoutISC_NS5_IJNSA_ILi0EEESR_SR_EEEEENS5_IJNS4_10UnderscoreESU_SU_EEEEENS4_13SM90_TMA_LOADENS4_14ComposedLayoutINS4_7SwizzleILi3ELi4ELi3EEENS4_18smem_ptr_flag_bitsILi16EEENSQ_INS5_IJNSA_ILi8EEENSA_ILi64EEEEEENS5_IJS14_SB_EEEEEEEvNS4_8identityESX_S18_vS19_EENS_8epilogue10collective18CollectiveEpilogueINS1B_23Sm100TmaWarpSpecializedILi4ELi2ELi32ELb1ELb0EEEJSF_NS5_IJNSQ_ISE_SB_EENSQ_INSA_ILi32EEESB_EEEEESG_SH_SG_SH_NS1B_6fusion15FusionCallbacksIS1F_NS1K_17LinearCombinationISG_fSG_fLNS_15FloatRoundStyleE2EEESF_S1J_JEEENS4_5SM1004TMEM4LOAD26SM100_TMEM_LOAD_32dp32b32xESX_NSY_INSZ_ILi2ELi4ELi3EEES12_NSQ_INS5_IJS13_S1H_EEENS5_IJS1H_SB_EEEEEEENS4_39AutoVectorizingCopyWithAssumedAlignmentILi128EEENS4_14SM90_TMA_STOREES1Y_S20_S20_EEEvvEEEEvNT_6ParamsE:
	.zero		2944


//--------------------- SYMBOLS --------------------------

	.type		.nv.reservedSmem.offset0,@object
	.size		.nv.reservedSmem.offset0,0x4
	.type		.nv.reservedSmem.cap,@object
	.size		.nv.reservedSmem.cap,0x4
	.type		__assertfail,@function
